// auto-generated by cutlass_sweep.gemm — config: {"arch": "sm_100", "cluster_m": 2, "cluster_n": 2, "dtype": "fp16", "stages": 5, "tile_k": 64, "tile_m": 128, "tile_n": 64}
#include "cutlass/cutlass.h"
#include "cutlass/gemm/collective/collective_builder.hpp"
#include "cutlass/gemm/device/gemm_universal_adapter.h"
#include "cutlass/gemm/kernel/gemm_universal.hpp"
#include "cutlass/epilogue/collective/collective_builder.hpp"

using ElemA = cutlass::half_t;
using ElemB = cutlass::half_t;
using ElemCD = cutlass::half_t;
using Acc  = float;
using TileShape    = cute::Shape<cute::_128, cute::_64, cute::_64>;
using ClusterShape = cute::Shape<cute::_2, cute::_2, cute::_1>;

using CollectiveEpilogue = typename cutlass::epilogue::collective::CollectiveBuilder<
    cutlass::arch::Sm100, cutlass::arch::OpClassTensorOp,
    TileShape, ClusterShape,
    cutlass::epilogue::collective::EpilogueTileAuto,
    Acc, Acc,
    ElemCD, cutlass::layout::RowMajor, 128 / cutlass::sizeof_bits<ElemCD>::value,
    ElemCD, cutlass::layout::RowMajor, 128 / cutlass::sizeof_bits<ElemCD>::value,
    cutlass::epilogue::collective::EpilogueScheduleAuto
  >::CollectiveOp;

using CollectiveMainloop = typename cutlass::gemm::collective::CollectiveBuilder<
    cutlass::arch::Sm100, cutlass::arch::OpClassTensorOp,
    ElemA, cutlass::layout::RowMajor, 128 / cutlass::sizeof_bits<ElemA>::value,
    ElemB, cutlass::layout::ColumnMajor, 128 / cutlass::sizeof_bits<ElemB>::value,
    Acc,
    TileShape, ClusterShape,
    cutlass::gemm::collective::StageCount<5>,
    cutlass::gemm::collective::KernelScheduleAuto
  >::CollectiveOp;

using GemmKernel = cutlass::gemm::kernel::GemmUniversal<
    cute::Shape<int,int,int,int>,
    CollectiveMainloop,
    CollectiveEpilogue
>;
using Gemm = cutlass::gemm::device::GemmUniversalAdapter<GemmKernel>;

// Force the device kernel symbol into the cubin without needing a host main.
auto* _anchor = &cutlass::device_kernel<GemmKernel>;


// ===== COMPILED SASS (sm_100a) =====

	.target	sm_100a

	.elftype	@"ET_EXEC"


//--------------------- .note.nv.tkinfo           --------------------------
	.section	.note.nv.tkinfo,"",@"SHT_NOTE"
	.sectionflags	@"SHF_NOTE_NV_TKINFO"
	.tkinfo
        /*0018*/ 	.word	0x00000002
        /*0030*/ 	.string	""
        /*0030*/ 	.string	"ptxas"
        /*0030*/ 	.string	"Cuda compilation tools, release 13.0, V13.0.88"
        /*0030*/ 	.string	"Build cuda_13.0.r13.0/compiler.36424714_0"
        /*0030*/ 	.string	"-arch sm_100a -m 64 "



//--------------------- .note.nv.cuinfo           --------------------------
	.section	.note.nv.cuinfo,"",@"SHT_NOTE"
	.sectionflags	@"SHF_NOTE_NV_CUINFO"
        /*0018*/ 	.short	0x0002
        /*001a*/ 	.short	0x0064
        /*001c*/ 	.short	0x0082
	.zero		2


//--------------------- .nv.info                  --------------------------
	.section	.nv.info,"",@"SHT_CUDA_INFO"
	.align	4


	//----- nvinfo : EIATTR_REGCOUNT
	.align		4
        /*0000*/ 	.byte	0x04, 0x2f
        /*0002*/ 	.short	(.L_19 - .L_18)
	.align		4
.L_18:
        /*0004*/ 	.word	index@(_ZN7cutlass13device_kernelINS_4gemm6kernel13GemmUniversalIN4cute5tupleIJiiiiEEENS1_10collective13CollectiveMmaINS1_35MainloopSm100TmaUmmaWarpSpecializedILi5ELi2ELi4ENS5_IJNS4_1CILi2EEESB_NSA_ILi1EEEEEEEENS5_IJNSA_ILi128EEENSA_ILi64EEESG_EEENS_6half_tENS5_IJlSC_lEEESI_SJ_NS4_8TiledMMAINS4_8MMA_AtomIJNS4_26SM100_MMA_F16BF16_2x1SM_SSISI_SI_fLi128ELi64ELNS4_4UMMA5MajorE0ELSO_0ELNSN_7ScaleInE0ELSP_0EEEEEENS4_6LayoutINS5_IJSC_SC_SC_EEENS5_IJNSA_ILi0EEESU_SU_EEEEENS5_IJNS4_10UnderscoreESX_SX_EEEEENS4_28SM100_TMA_2SM_LOAD_MULTICASTENS4_14ComposedLayoutINS4_7SwizzleILi3ELi4ELi3EEENS4_18smem_ptr_flag_bitsILi16EEENSS_INS5_IJNSA_ILi8EEESG_EEENS5_IJSG_SC_EEEEEEEvNS4_8identityENS4_18SM100_TMA_2SM_LOADES1A_vS1B_EENS_8epilogue10collective18CollectiveEpilogueINS1E_23Sm100TmaWarpSpecializedILi3ELi2ELi16ELb1ELb0EEEJNS5_IJSG_SG_SG_EEENS5_IJNSS_ISG_SC_EENSS_INS5_IJNSA_ILi16EEESB_EEENS5_IJSC_NSA_ILi32EEEEEEEEEEESI_SJ_SI_SJ_NS1E_6fusion15FusionCallbacksIS1I_NS1R_17LinearCombinationISI_fSI_fLNS_15FloatRoundStyleE2EEES1J_S1Q_JEEENS4_5SM1004TMEM4LOAD26SM100_TMEM_LOAD_32dp32b16xENS4_13SM90_TMA_LOADENS11_INS12_ILi1ELi4ELi3EEES15_NSS_INS5_IJS16_S1L_EEENS5_IJS1L_SC_EEEEEEENS4_39AutoVectorizingCopyWithAssumedAlignmentILi128EEENS4_14SM90_TMA_STOREES26_S28_S28_EEEvvEEEEvNT_6ParamsE)
        /*0008*/ 	.word	0x00000046


	//----- nvinfo : EIATTR_FRAME_SIZE
	.align		4
.L_19:
        /*000c*/ 	.byte	0x04, 0x11
        /*000e*/ 	.short	(.L_21 - .L_20)
	.align		4
.L_20:
        /*0010*/ 	.word	index@($__internal_2_$__cuda_sm10x_tcgen05_guardrail_trap_unallocated_columns_being_dealloced)
        /*0014*/ 	.word	0x00000000


	//----- nvinfo : EIATTR_FRAME_SIZE
	.align		4
.L_21:
        /*0018*/ 	.byte	0x04, 0x11
        /*001a*/ 	.short	(.L_23 - .L_22)
	.align		4
.L_22:
        /*001c*/ 	.word	index@($__internal_1_$__cuda_sm10x_tcgen05_guardrail_trap_phase_invalid_during_alloc)
        /*0020*/ 	.word	0x00000000


	//----- nvinfo : EIATTR_FRAME_SIZE
	.align		4
.L_23:
        /*0024*/ 	.byte	0x04, 0x11
        /*0026*/ 	.short	(.L_25 - .L_24)
	.align		4
.L_24:
        /*0028*/ 	.word	index@($__internal_0_$__cuda_sm10x_tcgen05_guardrail_trap_col_being_dealloced_not_returned_by_alloc)
        /*002c*/ 	.word	0x00000000


	//----- nvinfo : EIATTR_FRAME_SIZE
	.align		4
.L_25:
        /*0030*/ 	.byte	0x04, 0x11
        /*0032*/ 	.short	(.L_27 - .L_26)
	.align		4
.L_26:
        /*0034*/ 	.word	index@(_ZN7cutlass13device_kernelINS_4gemm6kernel13GemmUniversalIN4cute5tupleIJiiiiEEENS1_10collective13CollectiveMmaINS1_35MainloopSm100TmaUmmaWarpSpecializedILi5ELi2ELi4ENS5_IJNS4_1CILi2EEESB_NSA_ILi1EEEEEEEENS5_IJNSA_ILi128EEENSA_ILi64EEESG_EEENS_6half_tENS5_IJlSC_lEEESI_SJ_NS4_8TiledMMAINS4_8MMA_AtomIJNS4_26SM100_MMA_F16BF16_2x1SM_SSISI_SI_fLi128ELi64ELNS4_4UMMA5MajorE0ELSO_0ELNSN_7ScaleInE0ELSP_0EEEEEENS4_6LayoutINS5_IJSC_SC_SC_EEENS5_IJNSA_ILi0EEESU_SU_EEEEENS5_IJNS4_10UnderscoreESX_SX_EEEEENS4_28SM100_TMA_2SM_LOAD_MULTICASTENS4_14ComposedLayoutINS4_7SwizzleILi3ELi4ELi3EEENS4_18smem_ptr_flag_bitsILi16EEENSS_INS5_IJNSA_ILi8EEESG_EEENS5_IJSG_SC_EEEEEEEvNS4_8identityENS4_18SM100_TMA_2SM_LOADES1A_vS1B_EENS_8epilogue10collective18CollectiveEpilogueINS1E_23Sm100TmaWarpSpecializedILi3ELi2ELi16ELb1ELb0EEEJNS5_IJSG_SG_SG_EEENS5_IJNSS_ISG_SC_EENSS_INS5_IJNSA_ILi16EEESB_EEENS5_IJSC_NSA_ILi32EEEEEEEEEEESI_SJ_SI_SJ_NS1E_6fusion15FusionCallbacksIS1I_NS1R_17LinearCombinationISI_fSI_fLNS_15FloatRoundStyleE2EEES1J_S1Q_JEEENS4_5SM1004TMEM4LOAD26SM100_TMEM_LOAD_32dp32b16xENS4_13SM90_TMA_LOADENS11_INS12_ILi1ELi4ELi3EEES15_NSS_INS5_IJS16_S1L_EEENS5_IJS1L_SC_EEEEEEENS4_39AutoVectorizingCopyWithAssumedAlignmentILi128EEENS4_14SM90_TMA_STOREES26_S28_S28_EEEvvEEEEvNT_6ParamsE)
        /*0038*/ 	.word	0x00000000


	//----- nvinfo : EIATTR_MIN_STACK_SIZE
	.align		4
.L_27:
        /*003c*/ 	.byte	0x04, 0x12
        /*003e*/ 	.short	(.L_29 - .L_28)
	.align		4
.L_28:
        /*0040*/ 	.word	index@(_ZN7cutlass13device_kernelINS_4gemm6kernel13GemmUniversalIN4cute5tupleIJiiiiEEENS1_10collective13CollectiveMmaINS1_35MainloopSm100TmaUmmaWarpSpecializedILi5ELi2ELi4ENS5_IJNS4_1CILi2EEESB_NSA_ILi1EEEEEEEENS5_IJNSA_ILi128EEENSA_ILi64EEESG_EEENS_6half_tENS5_IJlSC_lEEESI_SJ_NS4_8TiledMMAINS4_8MMA_AtomIJNS4_26SM100_MMA_F16BF16_2x1SM_SSISI_SI_fLi128ELi64ELNS4_4UMMA5MajorE0ELSO_0ELNSN_7ScaleInE0ELSP_0EEEEEENS4_6LayoutINS5_IJSC_SC_SC_EEENS5_IJNSA_ILi0EEESU_SU_EEEEENS5_IJNS4_10UnderscoreESX_SX_EEEEENS4_28SM100_TMA_2SM_LOAD_MULTICASTENS4_14ComposedLayoutINS4_7SwizzleILi3ELi4ELi3EEENS4_18smem_ptr_flag_bitsILi16EEENSS_INS5_IJNSA_ILi8EEESG_EEENS5_IJSG_SC_EEEEEEEvNS4_8identityENS4_18SM100_TMA_2SM_LOADES1A_vS1B_EENS_8epilogue10collective18CollectiveEpilogueINS1E_23Sm100TmaWarpSpecializedILi3ELi2ELi16ELb1ELb0EEEJNS5_IJSG_SG_SG_EEENS5_IJNSS_ISG_SC_EENSS_INS5_IJNSA_ILi16EEESB_EEENS5_IJSC_NSA_ILi32EEEEEEEEEEESI_SJ_SI_SJ_NS1E_6fusion15FusionCallbacksIS1I_NS1R_17LinearCombinationISI_fSI_fLNS_15FloatRoundStyleE2EEES1J_S1Q_JEEENS4_5SM1004TMEM4LOAD26SM100_TMEM_LOAD_32dp32b16xENS4_13SM90_TMA_LOADENS11_INS12_ILi1ELi4ELi3EEES15_NSS_INS5_IJS16_S1L_EEENS5_IJS1L_SC_EEEEEEENS4_39AutoVectorizingCopyWithAssumedAlignmentILi128EEENS4_14SM90_TMA_STOREES26_S28_S28_EEEvvEEEEvNT_6ParamsE)
        /*0044*/ 	.word	0x00000000
.L_29:


//--------------------- .nv.compat                --------------------------
	.section	.nv.compat,"",@"SHT_CUDA_COMPAT_INFO"
	.align	4
        /*0000*/ 	.byte	0x02, 0x09, 0x01, 0x00, 0x02, 0x02, 0x02, 0x00, 0x02, 0x05, 0x05, 0x00, 0x03, 0x07, 0x01, 0x01
        /*0010*/ 	.byte	0x02, 0x03, 0x01, 0x00, 0x02, 0x06, 0x01, 0x00, 0x04, 0x0b, 0x08, 0x00, 0x09, 0x00, 0x00, 0x00
        /*0020*/ 	.byte	0x00, 0x00, 0x00, 0x00


//--------------------- .nv.info._ZN7cutlass13device_kernelINS_4gemm6kernel13GemmUniversalIN4cute5tupleIJiiiiEEENS1_10collective13CollectiveMmaINS1_35MainloopSm100TmaUmmaWarpSpecializedILi5ELi2ELi4ENS5_IJNS4_1CILi2EEESB_NSA_ILi1EEEEEEEENS5_IJNSA_ILi128EEENSA_ILi64EEESG_EEENS_6half_tENS5_IJlSC_lEEESI_SJ_NS4_8TiledMMAINS4_8MMA_AtomIJNS4_26SM100_MMA_F16BF16_2x1SM_SSISI_SI_fLi128ELi64ELNS4_4UMMA5MajorE0ELSO_0ELNSN_7ScaleInE0ELSP_0EEEEEENS4_6LayoutINS5_IJSC_SC_SC_EEENS5_IJNSA_ILi0EEESU_SU_EEEEENS5_IJNS4_10UnderscoreESX_SX_EEEEENS4_28SM100_TMA_2SM_LOAD_MULTICASTENS4_14ComposedLayoutINS4_7SwizzleILi3ELi4ELi3EEENS4_18smem_ptr_flag_bitsILi16EEENSS_INS5_IJNSA_ILi8EEESG_EEENS5_IJSG_SC_EEEEEEEvNS4_8identityENS4_18SM100_TMA_2SM_LOADES1A_vS1B_EENS_8epilogue10collective18CollectiveEpilogueINS1E_23Sm100TmaWarpSpecializedILi3ELi2ELi16ELb1ELb0EEEJNS5_IJSG_SG_SG_EEENS5_IJNSS_ISG_SC_EENSS_INS5_IJNSA_ILi16EEESB_EEENS5_IJSC_NSA_ILi32EEEEEEEEEEESI_SJ_SI_SJ_NS1E_6fusion15FusionCallbacksIS1I_NS1R_17LinearCombinationISI_fSI_fLNS_15FloatRoundStyleE2EEES1J_S1Q_JEEENS4_5SM1004TMEM4LOAD26SM100_TMEM_LOAD_32dp32b16xENS4_13SM90_TMA_LOADENS11_INS12_ILi1ELi4ELi3EEES15_NSS_INS5_IJS16_S1L_EEENS5_IJS1L_SC_EEEEEEENS4_39AutoVectorizingCopyWithAssumedAlignmentILi128EEENS4_14SM90_TMA_STOREES26_S28_S28_EEEvvEEEEvNT_6ParamsE --------------------------
	.section	.nv.info._ZN7cutlass13device_kernelINS_4gemm6kernel13GemmUniversalIN4cute5tupleIJiiiiEEENS1_10collective13CollectiveMmaINS1_35MainloopSm100TmaUmmaWarpSpecializedILi5ELi2ELi4ENS5_IJNS4_1CILi2EEESB_NSA_ILi1EEEEEEEENS5_IJNSA_ILi128EEENSA_ILi64EEESG_EEENS_6half_tENS5_IJlSC_lEEESI_SJ_NS4_8TiledMMAINS4_8MMA_AtomIJNS4_26SM100_MMA_F16BF16_2x1SM_SSISI_SI_fLi128ELi64ELNS4_4UMMA5MajorE0ELSO_0ELNSN_7ScaleInE0ELSP_0EEEEEENS4_6LayoutINS5_IJSC_SC_SC_EEENS5_IJNSA_ILi0EEESU_SU_EEEEENS5_IJNS4_10UnderscoreESX_SX_EEEEENS4_28SM100_TMA_2SM_LOAD_MULTICASTENS4_14ComposedLayoutINS4_7SwizzleILi3ELi4ELi3EEENS4_18smem_ptr_flag_bitsILi16EEENSS_INS5_IJNSA_ILi8EEESG_EEENS5_IJSG_SC_EEEEEEEvNS4_8identityENS4_18SM100_TMA_2SM_LOADES1A_vS1B_EENS_8epilogue10collective18CollectiveEpilogueINS1E_23Sm100TmaWarpSpecializedILi3ELi2ELi16ELb1ELb0EEEJNS5_IJSG_SG_SG_EEENS5_IJNSS_ISG_SC_EENSS_INS5_IJNSA_ILi16EEESB_EEENS5_IJSC_NSA_ILi32EEEEEEEEEEESI_SJ_SI_SJ_NS1E_6fusion15FusionCallbacksIS1I_NS1R_17LinearCombinationISI_fSI_fLNS_15FloatRoundStyleE2EEES1J_S1Q_JEEENS4_5SM1004TMEM4LOAD26SM100_TMEM_LOAD_32dp32b16xENS4_13SM90_TMA_LOADENS11_INS12_ILi1ELi4ELi3EEES15_NSS_INS5_IJS16_S1L_EEENS5_IJS1L_SC_EEEEEEENS4_39AutoVectorizingCopyWithAssumedAlignmentILi128EEENS4_14SM90_TMA_STOREES26_S28_S28_EEEvvEEEEvNT_6ParamsE,"",@"SHT_CUDA_INFO"
	.sectionflags	@""
	.align	4


	//----- nvinfo : EIATTR_CUDA_API_VERSION
	.align		4
        /*0000*/ 	.byte	0x04, 0x37
        /*0002*/ 	.short	(.L_31 - .L_30)
.L_30:
        /*0004*/ 	.word	0x00000082


	//----- nvinfo : EIATTR_KPARAM_INFO
	.align		4
.L_31:
        /*0008*/ 	.byte	0x04, 0x17
        /*000a*/ 	.short	(.L_33 - .L_32)
.L_32:
        /*000c*/ 	.word	0x00000000
        /*0010*/ 	.short	0x0000
        /*0012*/ 	.short	0x0000
        /*0014*/ 	.byte	0x00, 0xf0, 0x01, 0x20


	//----- nvinfo : EIATTR_AT_ENTRY_FRAGMENTS
	.align		4
.L_33:
        /*0018*/ 	.byte	0x04, 0x4f
        /*001a*/ 	.short	(.L_35 - .L_34)


	//   ....[0]....
.L_34:
        /*001c*/ 	.word	0x00000007


	//----- nvinfo : EIATTR_RESERVED_SMEM_USED
	.align		4
.L_35:
        /*0020*/ 	.byte	0x01, 0x41
	.zero		2


	//----- nvinfo : EIATTR_SPARSE_MMA_MASK
	.align		4
        /*0024*/ 	.byte	0x03, 0x50
        /*0026*/ 	.short	0x0000


	//----- nvinfo : EIATTR_TCGEN05_2CTA_USED
	.align		4
        /*0028*/ 	.byte	0x01, 0x52
	.zero		2


	//----- nvinfo : EIATTR_MAXREG_COUNT
	.align		4
        /*002c*/ 	.byte	0x03, 0x1b
        /*002e*/ 	.short	0x00ff


	//----- nvinfo : EIATTR_NUM_BARRIERS
	.align		4
        /*0030*/ 	.byte	0x02, 0x4c
        /*0032*/ 	.byte	0x07
	.zero		1


	//----- nvinfo : EIATTR_EXTERNS
	.align		4
        /*0034*/ 	.byte	0x04, 0x0f
        /*0036*/ 	.short	(.L_37 - .L_36)


	//   ....[0]....
	.align		4
.L_36:
        /*0038*/ 	.word	index@(__assertfail)


	//----- nvinfo : EIATTR_MERCURY_ISA_VERSION
	.align		4
.L_37:
        /*003c*/ 	.byte	0x03, 0x5f
        /*003e*/ 	.short	0x0101


	//----- nvinfo : EIATTR_INT_WARP_WIDE_INSTR_OFFSETS
	.align		4
        /*0040*/ 	.byte	0x04, 0x31
        /*0042*/ 	.short	(.L_39 - .L_38)


	//   ....[0]....
.L_38:
        /*0044*/ 	.word	0x00000de0


	//   ....[1]....
        /*0048*/ 	.word	0x00000e90


	//   ....[2]....
        /*004c*/ 	.word	0x00004440


	//   ....[3]....
        /*0050*/ 	.word	0x00004470


	//   ....[4]....
        /*0054*/ 	.word	0x00004490


	//   ....[5]....
        /*0058*/ 	.word	0x00005050


	//   ....[6]....
        /*005c*/ 	.word	0x00005110


	//   ....[7]....
        /*0060*/ 	.word	0x00005180


	//   ....[8]....
        /*0064*/ 	.word	0x000052b0


	//   ....[9]....
        /*0068*/ 	.word	0x000053c0


	//   ....[10]....
        /*006c*/ 	.word	0x00005400


	//----- nvinfo : EIATTR_COOP_GROUP_MASK_REGIDS
	.align		4
.L_39:
        /*0070*/ 	.byte	0x04, 0x29
        /*0072*/ 	.short	(.L_41 - .L_40)


	//   ....[0]....
.L_40:
        /*0074*/ 	.word	0xffffffff


	//   ....[1]....
        /*0078*/ 	.word	0xffffffff


	//   ....[2]....
        /*007c*/ 	.word	0xffffffff


	//   ....[3]....
        /*0080*/ 	.word	0xffffffff


	//   ....[4]....
        /*0084*/ 	.word	0xffffffff


	//   ....[5]....
        /*0088*/ 	.word	0xffffffff


	//   ....[6]....
        /*008c*/ 	.word	0xffffffff


	//   ....[7]....
        /*0090*/ 	.word	0xffffffff


	//   ....[8]....
        /*0094*/ 	.word	0xffffffff


	//   ....[9]....
        /*0098*/ 	.word	0xffffffff


	//   ....[10]....
        /*009c*/ 	.word	0xffffffff


	//   ....[11]....
        /*00a0*/ 	.word	0xffffffff


	//   ....[12]....
        /*00a4*/ 	.word	0xffffffff


	//   ....[13]....
        /*00a8*/ 	.word	0xffffffff


	//----- nvinfo : EIATTR_COOP_GROUP_INSTR_OFFSETS
	.align		4
.L_41:
        /*00ac*/ 	.byte	0x04, 0x28
        /*00ae*/ 	.short	(.L_43 - .L_42)


	//   ....[0]....
.L_42:
        /*00b0*/ 	.word	0x000000b0


	//   ....[1]....
        /*00b4*/ 	.word	0x00000520


	//   ....[2]....
        /*00b8*/ 	.word	0x00000710


	//   ....[3]....
        /*00bc*/ 	.word	0x00000890


	//   ....[4]....
        /*00c0*/ 	.word	0x00000990


	//   ....[5]....
        /*00c4*/ 	.word	0x00000b00


	//   ....[6]....
        /*00c8*/ 	.word	0x00000ca0


	//   ....[7]....
        /*00cc*/ 	.word	0x00000f00


	//   ....[8]....
        /*00d0*/ 	.word	0x000022a0


	//   ....[9]....
        /*00d4*/ 	.word	0x00003220


	//   ....[10]....
        /*00d8*/ 	.word	0x000036f0


	//   ....[11]....
        /*00dc*/ 	.word	0x00003720


	//   ....[12]....
        /*00e0*/ 	.word	0x00004340


	//   ....[13]....
        /*00e4*/ 	.word	0x00004550


	//----- nvinfo : EIATTR_VRC_CTA_INIT_COUNT
	.align		4
.L_43:
        /*00e8*/ 	.byte	0x02, 0x4a
        /*00ea*/ 	.byte	0x80
	.zero		1


	//----- nvinfo : EIATTR_SYSCALL_OFFSETS
	.align		4
        /*00ec*/ 	.byte	0x04, 0x46
        /*00ee*/ 	.short	(.L_45 - .L_44)


	//   ....[0]....
.L_44:
        /*00f0*/ 	.word	0x000060e0


	//   ....[1]....
        /*00f4*/ 	.word	0x000061d0


	//   ....[2]....
        /*00f8*/ 	.word	0x000069f0


	//   ....[3]....
        /*00fc*/ 	.word	0x00007380


	//----- nvinfo : EIATTR_MBARRIER_INSTR_OFFSETS
	.align		4
.L_45:
        /*0100*/ 	.byte	0x04, 0x39
        /*0102*/ 	.short	(.L_47 - .L_46)


	//   ....[0]....
.L_46:
        /*0104*/ 	.word	0x00000660
        /*0108*/ 	.word	0x000000ff
        /*010c*/ 	.word	0x00000000
        /*0110*/ 	.short	0x0100
        /*0112*/ 	.byte	0x04
	.zero		1


	//   ....[1]....
        /*0114*/ 	.word	0x00000670
        /*0118*/ 	.word	0x000000ff
        /*011c*/ 	.word	0x00000028
        /*0120*/ 	.short	0x0100
        /*0122*/ 	.byte	0x04
	.zero		1


	//   ....[2]....
        /*0124*/ 	.word	0x00000680
        /*0128*/ 	.word	0x000000ff
        /*012c*/ 	.word	0x00000008
        /*0130*/ 	.short	0x0100
        /*0132*/ 	.byte	0x04
	.zero		1


	//   ....[3]....
        /*0134*/ 	.word	0x00000690
        /*0138*/ 	.word	0x000000ff
        /*013c*/ 	.word	0x00000030
        /*0140*/ 	.short	0x0100
        /*0142*/ 	.byte	0x04
	.zero		1


	//   ....[4]....
        /*0144*/ 	.word	0x000006a0
        /*0148*/ 	.word	0x000000ff
        /*014c*/ 	.word	0x00000010
        /*0150*/ 	.short	0x0100
        /*0152*/ 	.byte	0x04
	.zero		1


	//   ....[5]....
        /*0154*/ 	.word	0x000006b0
        /*0158*/ 	.word	0x000000ff
        /*015c*/ 	.word	0x00000038
        /*0160*/ 	.short	0x0100
        /*0162*/ 	.byte	0x04
	.zero		1


	//   ....[6]....
        /*0164*/ 	.word	0x000006c0
        /*0168*/ 	.word	0x000000ff
        /*016c*/ 	.word	0x00000018
        /*0170*/ 	.short	0x0100
        /*0172*/ 	.byte	0x04
	.zero		1


	//   ....[7]....
        /*0174*/ 	.word	0x000006d0
        /*0178*/ 	.word	0x000000ff
        /*017c*/ 	.word	0x00000040
        /*0180*/ 	.short	0x0100
        /*0182*/ 	.byte	0x04
	.zero		1


	//   ....[8]....
        /*0184*/ 	.word	0x000006e0
        /*0188*/ 	.word	0x000000ff
        /*018c*/ 	.word	0x00000020
        /*0190*/ 	.short	0x0100
        /*0192*/ 	.byte	0x04
	.zero		1


	//   ....[9]....
        /*0194*/ 	.word	0x000006f0
        /*0198*/ 	.word	0x000000ff
        /*019c*/ 	.word	0x00000048
        /*01a0*/ 	.short	0x0100
        /*01a2*/ 	.byte	0x04
	.zero		1


	//   ....[10]....
        /*01a4*/ 	.word	0x00000820
        /*01a8*/ 	.word	0x000000ff
        /*01ac*/ 	.word	0x00000050
        /*01b0*/ 	.short	0x0100
        /*01b2*/ 	.byte	0x04
	.zero		1


	//   ....[11]....
        /*01b4*/ 	.word	0x00000830
        /*01b8*/ 	.word	0x000000ff
        /*01bc*/ 	.word	0x00000068
        /*01c0*/ 	.short	0x0100
        /*01c2*/ 	.byte	0x04
	.zero		1


	//   ....[12]....
        /*01c4*/ 	.word	0x00000840
        /*01c8*/ 	.word	0x000000ff
        /*01cc*/ 	.word	0x00000058
        /*01d0*/ 	.short	0x0100
        /*01d2*/ 	.byte	0x04
	.zero		1


	//   ....[13]....
        /*01d4*/ 	.word	0x00000850
        /*01d8*/ 	.word	0x000000ff
        /*01dc*/ 	.word	0x00000070
        /*01e0*/ 	.short	0x0100
        /*01e2*/ 	.byte	0x04
	.zero		1


	//   ....[14]....
        /*01e4*/ 	.word	0x00000860
        /*01e8*/ 	.word	0x000000ff
        /*01ec*/ 	.word	0x00000060
        /*01f0*/ 	.short	0x0100
        /*01f2*/ 	.byte	0x04
	.zero		1


	//   ....[15]....
        /*01f4*/ 	.word	0x00000870
        /*01f8*/ 	.word	0x000000ff
        /*01fc*/ 	.word	0x00000078
        /*0200*/ 	.short	0x0100
        /*0202*/ 	.byte	0x04
	.zero		1


	//   ....[16]....
        /*0204*/ 	.word	0x00000960
        /*0208*/ 	.word	0x000000ff
        /*020c*/ 	.word	0x00000080
        /*0210*/ 	.short	0x0100
        /*0212*/ 	.byte	0x06
	.zero		1


	//   ....[17]....
        /*0214*/ 	.word	0x00000970
        /*0218*/ 	.word	0x000000ff
        /*021c*/ 	.word	0x00000088
        /*0220*/ 	.short	0x0100
        /*0222*/ 	.byte	0x06
	.zero		1


	//   ....[18]....
        /*0224*/ 	.word	0x00000ab0
        /*0228*/ 	.word	0x000000ff
        /*022c*/ 	.word	0x00000090
        /*0230*/ 	.short	0x0100
        /*0232*/ 	.byte	0x06
	.zero		1


	//   ....[19]....
        /*0234*/ 	.word	0x00000ac0
        /*0238*/ 	.word	0x000000ff
        /*023c*/ 	.word	0x000000a0
        /*0240*/ 	.short	0x0100
        /*0242*/ 	.byte	0x06
	.zero		1


	//   ....[20]....
        /*0244*/ 	.word	0x00000ad0
        /*0248*/ 	.word	0x000000ff
        /*024c*/ 	.word	0x00000098
        /*0250*/ 	.short	0x0100
        /*0252*/ 	.byte	0x06
	.zero		1


	//   ....[21]....
        /*0254*/ 	.word	0x00000ae0
        /*0258*/ 	.word	0x000000ff
        /*025c*/ 	.word	0x000000a8
        /*0260*/ 	.short	0x0100
        /*0262*/ 	.byte	0x06
	.zero		1


	//   ....[22]....
        /*0264*/ 	.word	0x00000c10
        /*0268*/ 	.word	0x000000ff
        /*026c*/ 	.word	0x000000b0
        /*0270*/ 	.short	0x0100
        /*0272*/ 	.byte	0x04
	.zero		1


	//   ....[23]....
        /*0274*/ 	.word	0x00000c20
        /*0278*/ 	.word	0x000000ff
        /*027c*/ 	.word	0x000000d0
        /*0280*/ 	.short	0x0100
        /*0282*/ 	.byte	0x04
	.zero		1


	//   ....[24]....
        /*0284*/ 	.word	0x00000c30
        /*0288*/ 	.word	0x000000ff
        /*028c*/ 	.word	0x000000b8
        /*0290*/ 	.short	0x0100
        /*0292*/ 	.byte	0x04
	.zero		1


	//   ....[25]....
        /*0294*/ 	.word	0x00000c40
        /*0298*/ 	.word	0x000000ff
        /*029c*/ 	.word	0x000000d8
        /*02a0*/ 	.short	0x0100
        /*02a2*/ 	.byte	0x04
	.zero		1


	//   ....[26]....
        /*02a4*/ 	.word	0x00000c50
        /*02a8*/ 	.word	0x000000ff
        /*02ac*/ 	.word	0x000000c0
        /*02b0*/ 	.short	0x0100
        /*02b2*/ 	.byte	0x04
	.zero		1


	//   ....[27]....
        /*02b4*/ 	.word	0x00000c60
        /*02b8*/ 	.word	0x000000ff
        /*02bc*/ 	.word	0x000000e0
        /*02c0*/ 	.short	0x0100
        /*02c2*/ 	.byte	0x04
	.zero		1


	//   ....[28]....
        /*02c4*/ 	.word	0x00000c70
        /*02c8*/ 	.word	0x000000ff
        /*02cc*/ 	.word	0x000000c8
        /*02d0*/ 	.short	0x0100
        /*02d2*/ 	.byte	0x04
	.zero		1


	//   ....[29]....
        /*02d4*/ 	.word	0x00000c80
        /*02d8*/ 	.word	0x000000ff
        /*02dc*/ 	.word	0x000000e8
        /*02e0*/ 	.short	0x0100
        /*02e2*/ 	.byte	0x04
	.zero		1


	//   ....[30]....
        /*02e4*/ 	.word	0x00000d80
        /*02e8*/ 	.word	0x000000ff
        /*02ec*/ 	.word	0x000000f0
        /*02f0*/ 	.short	0x0100
        /*02f2*/ 	.byte	0x04
	.zero		1


	//   ....[31]....
        /*02f4*/ 	.word	0x00000d90
        /*02f8*/ 	.word	0x000000ff
        /*02fc*/ 	.word	0x00000100
        /*0300*/ 	.short	0x0100
        /*0302*/ 	.byte	0x04
	.zero		1


	//   ....[32]....
        /*0304*/ 	.word	0x00000da0
        /*0308*/ 	.word	0x000000ff
        /*030c*/ 	.word	0x000000f8
        /*0310*/ 	.short	0x0100
        /*0312*/ 	.byte	0x04
	.zero		1


	//   ....[33]....
        /*0314*/ 	.word	0x00000db0
        /*0318*/ 	.word	0x000000ff
        /*031c*/ 	.word	0x00000108
        /*0320*/ 	.short	0x0100
        /*0322*/ 	.byte	0x04
	.zero		1


	//   ....[34]....
        /*0324*/ 	.word	0x00000eb0
        /*0328*/ 	.word	0x000000ff
        /*032c*/ 	.word	0x00000110
        /*0330*/ 	.short	0x0100
        /*0332*/ 	.byte	0x06
	.zero		1


	//   ....[35]....
        /*0334*/ 	.word	0x00001ae0
        /*0338*/ 	.word	0x00000000
        /*033c*/ 	.word	0x00000100
        /*0340*/ 	.short	0x010a
        /*0342*/ 	.byte	0xff
	.zero		1


	//   ....[36]....
        /*0344*/ 	.word	0x00001b10
        /*0348*/ 	.word	0x00000000
        /*034c*/ 	.word	0x000000f0
        /*0350*/ 	.short	0x0101
        /*0352*/ 	.byte	0xff
	.zero		1


	//   ....[37]....
        /*0354*/ 	.word	0x00001bb0
        /*0358*/ 	.word	0x000000ff
        /*035c*/ 	.word	0x00000028
        /*0360*/ 	.short	0x010a
        /*0362*/ 	.byte	0x04
	.zero		1


	//   ....[38]....
        /*0364*/ 	.word	0x00001c80
        /*0368*/ 	.word	0x000000ff
        /*036c*/ 	.word	0x00000028
        /*0370*/ 	.short	0x010a
        /*0372*/ 	.byte	0x21
	.zero		1


	//   ....[39]....
        /*0374*/ 	.word	0x00001e30
        /*0378*/ 	.word	0x000000ff
        /*037c*/ 	.word	0x00000028
        /*0380*/ 	.short	0x010a
        /*0382*/ 	.byte	0x05
	.zero		1


	//   ....[40]....
        /*0384*/ 	.word	0x00001f50
        /*0388*/ 	.word	0x000000ff
        /*038c*/ 	.word	0x00000088
        /*0390*/ 	.short	0x0101
        /*0392*/ 	.byte	0x0d
	.zero		1


	//   ....[41]....
        /*0394*/ 	.word	0x00001f70
        /*0398*/ 	.word	0x000000ff
        /*039c*/ 	.word	0x00000028
        /*03a0*/ 	.short	0x010a
        /*03a2*/ 	.byte	0x04
	.zero		1


	//   ....[42]....
        /*03a4*/ 	.word	0x00001ff0
        /*03a8*/ 	.word	0x000000ff
        /*03ac*/ 	.word	0x00000028
        /*03b0*/ 	.short	0x010a
        /*03b2*/ 	.byte	0x11
	.zero		1


	//   ....[43]....
        /*03b4*/ 	.word	0x00002190
        /*03b8*/ 	.word	0x000000ff
        /*03bc*/ 	.word	0x00000028
        /*03c0*/ 	.short	0x010a
        /*03c2*/ 	.byte	0x05
	.zero		1


	//   ....[44]....
        /*03c4*/ 	.word	0x000022d0
        /*03c8*/ 	.word	0x00000003
        /*03cc*/ 	.word	0x00000090
        /*03d0*/ 	.short	0x010a
        /*03d2*/ 	.byte	0xff
	.zero		1


	//   ....[45]....
        /*03d4*/ 	.word	0x00002420
        /*03d8*/ 	.word	0x00000000
        /*03dc*/ 	.word	0x00000000
        /*03e0*/ 	.short	0x0101
        /*03e2*/ 	.byte	0xff
	.zero		1


	//   ....[46]....
        /*03e4*/ 	.word	0x000029e0
        /*03e8*/ 	.word	0x000000ff
        /*03ec*/ 	.word	0x00000000
        /*03f0*/ 	.short	0x010a
        /*03f2*/ 	.byte	0x04
	.zero		1


	//   ....[47]....
        /*03f4*/ 	.word	0x00002a70
        /*03f8*/ 	.word	0x000000ff
        /*03fc*/ 	.word	0x00000000
        /*0400*/ 	.short	0x010a
        /*0402*/ 	.byte	0x05
	.zero		1


	//   ....[48]....
        /*0404*/ 	.word	0x00002b00
        /*0408*/ 	.word	0x000000ff
        /*040c*/ 	.word	0x00000000
        /*0410*/ 	.short	0x010a
        /*0412*/ 	.byte	0x05
	.zero		1


	//   ....[49]....
        /*0414*/ 	.word	0x00002b90
        /*0418*/ 	.word	0x000000ff
        /*041c*/ 	.word	0x00000000
        /*0420*/ 	.short	0x010a
        /*0422*/ 	.byte	0x05
	.zero		1


	//   ....[50]....
        /*0424*/ 	.word	0x00002c30
        /*0428*/ 	.word	0x00000000
        /*042c*/ 	.word	0x00000000
        /*0430*/ 	.short	0x010a
        /*0432*/ 	.byte	0xff
	.zero		1


	//   ....[51]....
        /*0434*/ 	.word	0x00002d70
        /*0438*/ 	.word	0x00000000
        /*043c*/ 	.word	0x000000f0
        /*0440*/ 	.short	0x010a
        /*0442*/ 	.byte	0xff
	.zero		1


	//   ....[52]....
        /*0444*/ 	.word	0x00002de0
        /*0448*/ 	.word	0x00000000
        /*044c*/ 	.word	0x00000000
        /*0450*/ 	.short	0x0101
        /*0452*/ 	.byte	0xff
	.zero		1


	//   ....[53]....
        /*0454*/ 	.word	0x00002e00
        /*0458*/ 	.word	0x000000ff
        /*045c*/ 	.word	0x000000a0
        /*0460*/ 	.short	0x010a
        /*0462*/ 	.byte	0x04
	.zero		1


	//   ....[54]....
        /*0464*/ 	.word	0x00002f20
        /*0468*/ 	.word	0x00000000
        /*046c*/ 	.word	0x00000090
        /*0470*/ 	.short	0x010a
        /*0472*/ 	.byte	0xff
	.zero		1


	//   ....[55]....
        /*0474*/ 	.word	0x00003020
        /*0478*/ 	.word	0x00000000
        /*047c*/ 	.word	0x00000000
        /*0480*/ 	.short	0x0101
        /*0482*/ 	.byte	0xff
	.zero		1


	//   ....[56]....
        /*0484*/ 	.word	0x000030b0
        /*0488*/ 	.word	0x000000ff
        /*048c*/ 	.word	0x000000a0
        /*0490*/ 	.short	0x0106
        /*0492*/ 	.byte	0x04
	.zero		1


	//   ....[57]....
        /*0494*/ 	.word	0x000030d0
        /*0498*/ 	.word	0x000000ff
        /*049c*/ 	.word	0x000000a0
        /*04a0*/ 	.short	0x010a
        /*04a2*/ 	.byte	0x04
	.zero		1


	//   ....[58]....
        /*04a4*/ 	.word	0x00003160
        /*04a8*/ 	.word	0x000000ff
        /*04ac*/ 	.word	0x000000a0
        /*04b0*/ 	.short	0x0106
        /*04b2*/ 	.byte	0x07
	.zero		1


	//   ....[59]....
        /*04b4*/ 	.word	0x000031a0
        /*04b8*/ 	.word	0x00000000
        /*04bc*/ 	.word	0x000000a0
        /*04c0*/ 	.short	0x010a
        /*04c2*/ 	.byte	0xff
	.zero		1


	//   ....[60]....
        /*04c4*/ 	.word	0x000033f0
        /*04c8*/ 	.word	0x000000ff
        /*04cc*/ 	.word	0x00000008
        /*04d0*/ 	.short	0x010a
        /*04d2*/ 	.byte	0x05
	.zero		1


	//   ....[61]....
        /*04d4*/ 	.word	0x00003410
        /*04d8*/ 	.word	0x000000ff
        /*04dc*/ 	.word	0x00000008
        /*04e0*/ 	.short	0x010a
        /*04e2*/ 	.byte	0x05
	.zero		1


	//   ....[62]....
        /*04e4*/ 	.word	0x000035a0
        /*04e8*/ 	.word	0x000000ff
        /*04ec*/ 	.word	0x00000008
        /*04f0*/ 	.short	0x010a
        /*04f2*/ 	.byte	0x05
	.zero		1


	//   ....[63]....
        /*04f4*/ 	.word	0x000035c0
        /*04f8*/ 	.word	0x000000ff
        /*04fc*/ 	.word	0x00000008
        /*0500*/ 	.short	0x010a
        /*0502*/ 	.byte	0x05
	.zero		1


	//   ....[64]....
        /*0504*/ 	.word	0x00003680
        /*0508*/ 	.word	0x000000ff
        /*050c*/ 	.word	0x00000000
        /*0510*/ 	.short	0x0101
        /*0512*/ 	.byte	0x04
	.zero		1


	//   ....[65]....
        /*0514*/ 	.word	0x000039c0
        /*0518*/ 	.word	0x00000000
        /*051c*/ 	.word	0x00000090
        /*0520*/ 	.short	0x010a
        /*0522*/ 	.byte	0xff
	.zero		1


	//   ....[66]....
        /*0524*/ 	.word	0x00003a80
        /*0528*/ 	.word	0x00000000
        /*052c*/ 	.word	0x00000000
        /*0530*/ 	.short	0x0101
        /*0532*/ 	.byte	0xff
	.zero		1


	//   ....[67]....
        /*0534*/ 	.word	0x00003b40
        /*0538*/ 	.word	0x000000ff
        /*053c*/ 	.word	0x00000000
        /*0540*/ 	.short	0x010a
        /*0542*/ 	.byte	0x04
	.zero		1


	//   ....[68]....
        /*0544*/ 	.word	0x00003b50
        /*0548*/ 	.word	0x000000ff
        /*054c*/ 	.word	0x000000d0
        /*0550*/ 	.short	0x010a
        /*0552*/ 	.byte	0x1f
	.zero		1


	//   ....[69]....
        /*0554*/ 	.word	0x00003c00
        /*0558*/ 	.word	0x000000ff
        /*055c*/ 	.word	0x00000000
        /*0560*/ 	.short	0x010a
        /*0562*/ 	.byte	0x05
	.zero		1


	//   ....[70]....
        /*0564*/ 	.word	0x00003d30
        /*0568*/ 	.word	0x000000ff
        /*056c*/ 	.word	0x00000000
        /*0570*/ 	.short	0x010a
        /*0572*/ 	.byte	0x04
	.zero		1


	//   ....[71]....
        /*0574*/ 	.word	0x00004030
        /*0578*/ 	.word	0x000000ff
        /*057c*/ 	.word	0x00000000
        /*0580*/ 	.short	0x010a
        /*0582*/ 	.byte	0x04
	.zero		1


	//   ....[72]....
        /*0584*/ 	.word	0x000040c0
        /*0588*/ 	.word	0x000000ff
        /*058c*/ 	.word	0x00000000
        /*0590*/ 	.short	0x010a
        /*0592*/ 	.byte	0x05
	.zero		1


	//   ....[73]....
        /*0594*/ 	.word	0x00004150
        /*0598*/ 	.word	0x000000ff
        /*059c*/ 	.word	0x00000000
        /*05a0*/ 	.short	0x010a
        /*05a2*/ 	.byte	0x05
	.zero		1


	//   ....[74]....
        /*05a4*/ 	.word	0x000041f0
        /*05a8*/ 	.word	0x00000000
        /*05ac*/ 	.word	0x00000000
        /*05b0*/ 	.short	0x010a
        /*05b2*/ 	.byte	0xff
	.zero		1


	//   ....[75]....
        /*05b4*/ 	.word	0x00004230
        /*05b8*/ 	.word	0x00000000
        /*05bc*/ 	.word	0x00000000
        /*05c0*/ 	.short	0x010a
        /*05c2*/ 	.byte	0xff
	.zero		1


	//   ....[76]....
        /*05c4*/ 	.word	0x000042a0
        /*05c8*/ 	.word	0x000000ff
        /*05cc*/ 	.word	0x00000000
        /*05d0*/ 	.short	0x0101
        /*05d2*/ 	.byte	0x04
	.zero		1


	//   ....[77]....
        /*05d4*/ 	.word	0x000042e0
        /*05d8*/ 	.word	0x000000ff
        /*05dc*/ 	.word	0x00000110
        /*05e0*/ 	.short	0x010a
        /*05e2*/ 	.byte	0x1a
	.zero		1


	//   ....[78]....
        /*05e4*/ 	.word	0x00004330
        /*05e8*/ 	.word	0x000000ff
        /*05ec*/ 	.word	0x00000000
        /*05f0*/ 	.short	0x0101
        /*05f2*/ 	.byte	0x04
	.zero		1


	//   ....[79]....
        /*05f4*/ 	.word	0x000047a0
        /*05f8*/ 	.word	0x0000000c
        /*05fc*/ 	.word	0x00000090
        /*0600*/ 	.short	0x010a
        /*0602*/ 	.byte	0xff
	.zero		1


	//   ....[80]....
        /*0604*/ 	.word	0x00004910
        /*0608*/ 	.word	0x00000000
        /*060c*/ 	.word	0x00000000
        /*0610*/ 	.short	0x0101
        /*0612*/ 	.byte	0xff
	.zero		1


	//   ....[81]....
        /*0614*/ 	.word	0x00004d90
        /*0618*/ 	.word	0x000000ff
        /*061c*/ 	.word	0x00000088
        /*0620*/ 	.short	0x010a
        /*0622*/ 	.byte	0x1d
	.zero		1


	//   ....[82]....
        /*0624*/ 	.word	0x00004f50
        /*0628*/ 	.word	0x000000ff
        /*062c*/ 	.word	0x00000068
        /*0630*/ 	.short	0x010a
        /*0632*/ 	.byte	0x04
	.zero		1


	//   ....[83]....
        /*0634*/ 	.word	0x000051a0
        /*0638*/ 	.word	0x000000ff
        /*063c*/ 	.word	0x00000050
        /*0640*/ 	.short	0x010b
        /*0642*/ 	.byte	0x04
	.zero		1


	//   ....[84]....
        /*0644*/ 	.word	0x000051b0
        /*0648*/ 	.word	0x000000ff
        /*064c*/ 	.word	0x00000000
        /*0650*/ 	.short	0x0101
        /*0652*/ 	.byte	0x10
	.zero		1


	//   ....[85]....
        /*0654*/ 	.word	0x000051c0
        /*0658*/ 	.word	0x000000ff
        /*065c*/ 	.word	0x00000068
        /*0660*/ 	.short	0x010a
        /*0662*/ 	.byte	0x05
	.zero		1


	//   ....[86]....
        /*0664*/ 	.word	0x00005420
        /*0668*/ 	.word	0x000000ff
        /*066c*/ 	.word	0x00000050
        /*0670*/ 	.short	0x010b
        /*0672*/ 	.byte	0x05
	.zero		1


	//   ....[87]....
        /*0674*/ 	.word	0x00005430
        /*0678*/ 	.word	0x000000ff
        /*067c*/ 	.word	0x00000000
        /*0680*/ 	.short	0x0101
        /*0682*/ 	.byte	0x04
	.zero		1


	//   ....[88]....
        /*0684*/ 	.word	0x000054f0
        /*0688*/ 	.word	0x000000ff
        /*068c*/ 	.word	0x00000000
        /*0690*/ 	.short	0x010a
        /*0692*/ 	.byte	0x04
	.zero		1


	//   ....[89]....
        /*0694*/ 	.word	0x00005580
        /*0698*/ 	.word	0x000000ff
        /*069c*/ 	.word	0x00000000
        /*06a0*/ 	.short	0x010a
        /*06a2*/ 	.byte	0x05
	.zero		1


	//   ....[90]....
        /*06a4*/ 	.word	0x00005620
        /*06a8*/ 	.word	0x00000000
        /*06ac*/ 	.word	0x00000000
        /*06b0*/ 	.short	0x010a
        /*06b2*/ 	.byte	0xff
	.zero		1


	//   ....[91]....
        /*06b4*/ 	.word	0x00005970
        /*06b8*/ 	.word	0x00000003
        /*06bc*/ 	.word	0x00000090
        /*06c0*/ 	.short	0x010a
        /*06c2*/ 	.byte	0xff
	.zero		1


	//   ....[92]....
        /*06c4*/ 	.word	0x00005af0
        /*06c8*/ 	.word	0x00000000
        /*06cc*/ 	.word	0x00000000
        /*06d0*/ 	.short	0x0101
        /*06d2*/ 	.byte	0xff
	.zero		1


	//   ....[93]....
        /*06d4*/ 	.word	0x00006680
        /*06d8*/ 	.word	0x00000000
        /*06dc*/ 	.word	0x00000050
        /*06e0*/ 	.short	0x010a
        /*06e2*/ 	.byte	0xff
	.zero		1


	//   ....[94]....
        /*06e4*/ 	.word	0x000066b0
        /*06e8*/ 	.word	0x00000035
        /*06ec*/ 	.word	0x000000b0
        /*06f0*/ 	.short	0x010a
        /*06f2*/ 	.byte	0xff
	.zero		1


	//   ....[95]....
        /*06f4*/ 	.word	0x000067c0
        /*06f8*/ 	.word	0x00000000
        /*06fc*/ 	.word	0x00000050
        /*0700*/ 	.short	0x010a
        /*0702*/ 	.byte	0xff
	.zero		1


	//   ....[96]....
        /*0704*/ 	.word	0x000068d0
        /*0708*/ 	.word	0x00000035
        /*070c*/ 	.word	0x000000b0
        /*0710*/ 	.short	0x010a
        /*0712*/ 	.byte	0xff
	.zero		1


	//   ....[97]....
        /*0714*/ 	.word	0x000070f0
        /*0718*/ 	.word	0x00000000
        /*071c*/ 	.word	0x00000000
        /*0720*/ 	.short	0x0101
        /*0722*/ 	.byte	0xff
	.zero		1


	//   ....[98]....
        /*0724*/ 	.word	0x00007100
        /*0728*/ 	.word	0x00000003
        /*072c*/ 	.word	0x00000050
        /*0730*/ 	.short	0x010a
        /*0732*/ 	.byte	0xff
	.zero		1


	//   ....[99]....
        /*0734*/ 	.word	0x000071c0
        /*0738*/ 	.word	0x00000003
        /*073c*/ 	.word	0x00000050
        /*0740*/ 	.short	0x010a
        /*0742*/ 	.byte	0xff
	.zero		1


	//   ....[100]....
        /*0744*/ 	.word	0x00007470
        /*0748*/ 	.word	0x00000035
        /*074c*/ 	.word	0x00000000
        /*0750*/ 	.short	0x0101
        /*0752*/ 	.byte	0xff
	.zero		1


	//   ....[101]....
        /*0754*/ 	.word	0x00007af0
        /*0758*/ 	.word	0x00000000
        /*075c*/ 	.word	0x00000000
        /*0760*/ 	.short	0x0101
        /*0762*/ 	.byte	0xff
	.zero		1


	//   ....[102]....
        /*0764*/ 	.word	0x00007db0
        /*0768*/ 	.word	0x000000ff
        /*076c*/ 	.word	0x00000000
        /*0770*/ 	.short	0x0101
        /*0772*/ 	.byte	0x04
	.zero		1


	//   ....[103]....
        /*0774*/ 	.word	0x00007dd0
        /*0778*/ 	.word	0x00000000
        /*077c*/ 	.word	0x00000100
        /*0780*/ 	.short	0x010a
        /*0782*/ 	.byte	0xff
	.zero		1


	//   ....[104]....
        /*0784*/ 	.word	0x00007e30
        /*0788*/ 	.word	0x00000000
        /*078c*/ 	.word	0x00000028
        /*0790*/ 	.short	0x010a
        /*0792*/ 	.byte	0xff
	.zero		1


	//   ....[105]....
        /*0794*/ 	.word	0x00007e90
        /*0798*/ 	.word	0x00000000
        /*079c*/ 	.word	0x00000028
        /*07a0*/ 	.short	0x010a
        /*07a2*/ 	.byte	0xff
	.zero		1


	//   ....[106]....
        /*07a4*/ 	.word	0x00007ee0
        /*07a8*/ 	.word	0x00000003
        /*07ac*/ 	.word	0x00000090
        /*07b0*/ 	.short	0x010a
        /*07b2*/ 	.byte	0xff
	.zero		1


	//   ....[107]....
        /*07b4*/ 	.word	0x00007f40
        /*07b8*/ 	.word	0x00000000
        /*07bc*/ 	.word	0x00000000
        /*07c0*/ 	.short	0x010a
        /*07c2*/ 	.byte	0xff
	.zero		1


	//   ....[108]....
        /*07c4*/ 	.word	0x00007fa0
        /*07c8*/ 	.word	0x00000000
        /*07cc*/ 	.word	0x00000000
        /*07d0*/ 	.short	0x010a
        /*07d2*/ 	.byte	0xff
	.zero		1


	//   ....[109]....
        /*07d4*/ 	.word	0x00008000
        /*07d8*/ 	.word	0x00000000
        /*07dc*/ 	.word	0x00000000
        /*07e0*/ 	.short	0x010a
        /*07e2*/ 	.byte	0xff
	.zero		1


	//   ....[110]....
        /*07e4*/ 	.word	0x00008060
        /*07e8*/ 	.word	0x00000000
        /*07ec*/ 	.word	0x00000000
        /*07f0*/ 	.short	0x010a
        /*07f2*/ 	.byte	0xff
	.zero		1


	//   ....[111]....
        /*07f4*/ 	.word	0x000080b0
        /*07f8*/ 	.word	0x00000000
        /*07fc*/ 	.word	0x000000f0
        /*0800*/ 	.short	0x010a
        /*0802*/ 	.byte	0xff
	.zero		1


	//   ....[112]....
        /*0804*/ 	.word	0x00008110
        /*0808*/ 	.word	0x00000000
        /*080c*/ 	.word	0x000000a0
        /*0810*/ 	.short	0x010a
        /*0812*/ 	.byte	0xff
	.zero		1


	//   ....[113]....
        /*0814*/ 	.word	0x00008160
        /*0818*/ 	.word	0x00000000
        /*081c*/ 	.word	0x00000090
        /*0820*/ 	.short	0x010a
        /*0822*/ 	.byte	0xff
	.zero		1


	//   ....[114]....
        /*0824*/ 	.word	0x000081c0
        /*0828*/ 	.word	0x00000000
        /*082c*/ 	.word	0x000000a0
        /*0830*/ 	.short	0x010a
        /*0832*/ 	.byte	0xff
	.zero		1


	//   ....[115]....
        /*0834*/ 	.word	0x00008220
        /*0838*/ 	.word	0x00000005
        /*083c*/ 	.word	0x00000008
        /*0840*/ 	.short	0x010a
        /*0842*/ 	.byte	0xff
	.zero		1


	//   ....[116]....
        /*0844*/ 	.word	0x00008300
        /*0848*/ 	.word	0x00000003
        /*084c*/ 	.word	0x00000008
        /*0850*/ 	.short	0x010a
        /*0852*/ 	.byte	0xff
	.zero		1


	//   ....[117]....
        /*0854*/ 	.word	0x00008350
        /*0858*/ 	.word	0x00000000
        /*085c*/ 	.word	0x00000090
        /*0860*/ 	.short	0x010a
        /*0862*/ 	.byte	0xff
	.zero		1


	//   ....[118]....
        /*0864*/ 	.word	0x000083b0
        /*0868*/ 	.word	0x00000000
        /*086c*/ 	.word	0x000000d0
        /*0870*/ 	.short	0x010a
        /*0872*/ 	.byte	0xff
	.zero		1


	//   ....[119]....
        /*0874*/ 	.word	0x00008410
        /*0878*/ 	.word	0x00000000
        /*087c*/ 	.word	0x00000000
        /*0880*/ 	.short	0x010a
        /*0882*/ 	.byte	0xff
	.zero		1


	//   ....[120]....
        /*0884*/ 	.word	0x00008470
        /*0888*/ 	.word	0x00000000
        /*088c*/ 	.word	0x00000000
        /*0890*/ 	.short	0x010a
        /*0892*/ 	.byte	0xff
	.zero		1


	//   ....[121]....
        /*0894*/ 	.word	0x000084d0
        /*0898*/ 	.word	0x00000000
        /*089c*/ 	.word	0x00000000
        /*08a0*/ 	.short	0x010a
        /*08a2*/ 	.byte	0xff
	.zero		1


	//   ....[122]....
        /*08a4*/ 	.word	0x00008530
        /*08a8*/ 	.word	0x00000000
        /*08ac*/ 	.word	0x00000000
        /*08b0*/ 	.short	0x010a
        /*08b2*/ 	.byte	0xff
	.zero		1


	//   ....[123]....
        /*08b4*/ 	.word	0x00008590
        /*08b8*/ 	.word	0x00000000
        /*08bc*/ 	.word	0x00000110
        /*08c0*/ 	.short	0x010a
        /*08c2*/ 	.byte	0xff
	.zero		1


	//   ....[124]....
        /*08c4*/ 	.word	0x000085e0
        /*08c8*/ 	.word	0x0000000c
        /*08cc*/ 	.word	0x00000090
        /*08d0*/ 	.short	0x010a
        /*08d2*/ 	.byte	0xff
	.zero		1


	//   ....[125]....
        /*08d4*/ 	.word	0x00008640
        /*08d8*/ 	.word	0x00000000
        /*08dc*/ 	.word	0x00000088
        /*08e0*/ 	.short	0x010a
        /*08e2*/ 	.byte	0xff
	.zero		1


	//   ....[126]....
        /*08e4*/ 	.word	0x000086a0
        /*08e8*/ 	.word	0x00000000
        /*08ec*/ 	.word	0x00000068
        /*08f0*/ 	.short	0x010a
        /*08f2*/ 	.byte	0xff
	.zero		1


	//   ....[127]....
        /*08f4*/ 	.word	0x00008700
        /*08f8*/ 	.word	0x00000000
        /*08fc*/ 	.word	0x00000068
        /*0900*/ 	.short	0x010a
        /*0902*/ 	.byte	0xff
	.zero		1


	//   ....[128]....
        /*0904*/ 	.word	0x00008760
        /*0908*/ 	.word	0x00000000
        /*090c*/ 	.word	0x00000000
        /*0910*/ 	.short	0x010a
        /*0912*/ 	.byte	0xff
	.zero		1


	//   ....[129]....
        /*0914*/ 	.word	0x000087c0
        /*0918*/ 	.word	0x00000000
        /*091c*/ 	.word	0x00000000
        /*0920*/ 	.short	0x010a
        /*0922*/ 	.byte	0xff
	.zero		1


	//   ....[130]....
        /*0924*/ 	.word	0x00008810
        /*0928*/ 	.word	0x00000003
        /*092c*/ 	.word	0x00000090
        /*0930*/ 	.short	0x010a
        /*0932*/ 	.byte	0xff
	.zero		1


	//   ....[131]....
        /*0934*/ 	.word	0x00008860
        /*0938*/ 	.word	0x00000000
        /*093c*/ 	.word	0x00000050
        /*0940*/ 	.short	0x010a
        /*0942*/ 	.byte	0xff
	.zero		1


	//   ....[132]....
        /*0944*/ 	.word	0x000088b0
        /*0948*/ 	.word	0x00000035
        /*094c*/ 	.word	0x000000b0
        /*0950*/ 	.short	0x010a
        /*0952*/ 	.byte	0xff
	.zero		1


	//   ....[133]....
        /*0954*/ 	.word	0x00008900
        /*0958*/ 	.word	0x00000003
        /*095c*/ 	.word	0x00000050
        /*0960*/ 	.short	0x010a
        /*0962*/ 	.byte	0xff
	.zero		1


	//----- nvinfo : EIATTR_NUM_MBARRIERS
	.align		4
.L_47:
        /*0964*/ 	.byte	0x03, 0x38
        /*0966*/ 	.short	0x0023


	//----- nvinfo : EIATTR_EXIT_INSTR_OFFSETS
	.align		4
        /*0968*/ 	.byte	0x04, 0x1c
        /*096a*/ 	.short	(.L_49 - .L_48)


	//   ....[0]....
.L_48:
        /*096c*/ 	.word	0x00002c60


	//   ....[1]....
        /*0970*/ 	.word	0x00003170


	//   ....[2]....
        /*0974*/ 	.word	0x000031d0


	//   ....[3]....
        /*0978*/ 	.word	0x00004560


	//   ....[4]....
        /*097c*/ 	.word	0x00005650


	//   ....[5]....
        /*0980*/ 	.word	0x00005690


	//   ....[6]....
        /*0984*/ 	.word	0x00007c90


	//   ....[7]....
        /*0988*/ 	.word	0x00007d10


	//   ....[8]....
        /*098c*/ 	.word	0x00007d40


	//   ....[9]....
        /*0990*/ 	.word	0x00007dc0


	//----- nvinfo : EIATTR_MAX_THREADS
	.align		4
.L_49:
        /*0994*/ 	.byte	0x04, 0x05
        /*0996*/ 	.short	(.L_51 - .L_50)
.L_50:
        /*0998*/ 	.word	0x00000100
        /*099c*/ 	.word	0x00000001
        /*09a0*/ 	.word	0x00000001


	//----- nvinfo : EIATTR_CRS_STACK_SIZE
	.align		4
.L_51:
        /*09a4*/ 	.byte	0x04, 0x1e
        /*09a6*/ 	.short	(.L_53 - .L_52)
.L_52:
        /*09a8*/ 	.word	0x00000000


	//----- nvinfo : EIATTR_CBANK_PARAM_SIZE
	.align		4
.L_53:
        /*09ac*/ 	.byte	0x03, 0x19
        /*09ae*/ 	.short	0x0800


	//----- nvinfo : EIATTR_PARAM_CBANK
	.align		4
        /*09b0*/ 	.byte	0x04, 0x0a
        /*09b2*/ 	.short	(.L_55 - .L_54)
	.align		4
.L_54:
        /*09b4*/ 	.word	index@(.nv.constant0._ZN7cutlass13device_kernelINS_4gemm6kernel13GemmUniversalIN4cute5tupleIJiiiiEEENS1_10collective13CollectiveMmaINS1_35MainloopSm100TmaUmmaWarpSpecializedILi5ELi2ELi4ENS5_IJNS4_1CILi2EEESB_NSA_ILi1EEEEEEEENS5_IJNSA_ILi128EEENSA_ILi64EEESG_EEENS_6half_tENS5_IJlSC_lEEESI_SJ_NS4_8TiledMMAINS4_8MMA_AtomIJNS4_26SM100_MMA_F16BF16_2x1SM_SSISI_SI_fLi128ELi64ELNS4_4UMMA5MajorE0ELSO_0ELNSN_7ScaleInE0ELSP_0EEEEEENS4_6LayoutINS5_IJSC_SC_SC_EEENS5_IJNSA_ILi0EEESU_SU_EEEEENS5_IJNS4_10UnderscoreESX_SX_EEEEENS4_28SM100_TMA_2SM_LOAD_MULTICASTENS4_14ComposedLayoutINS4_7SwizzleILi3ELi4ELi3EEENS4_18smem_ptr_flag_bitsILi16EEENSS_INS5_IJNSA_ILi8EEESG_EEENS5_IJSG_SC_EEEEEEEvNS4_8identityENS4_18SM100_TMA_2SM_LOADES1A_vS1B_EENS_8epilogue10collective18CollectiveEpilogueINS1E_23Sm100TmaWarpSpecializedILi3ELi2ELi16ELb1ELb0EEEJNS5_IJSG_SG_SG_EEENS5_IJNSS_ISG_SC_EENSS_INS5_IJNSA_ILi16EEESB_EEENS5_IJSC_NSA_ILi32EEEEEEEEEEESI_SJ_SI_SJ_NS1E_6fusion15FusionCallbacksIS1I_NS1R_17LinearCombinationISI_fSI_fLNS_15FloatRoundStyleE2EEES1J_S1Q_JEEENS4_5SM1004TMEM4LOAD26SM100_TMEM_LOAD_32dp32b16xENS4_13SM90_TMA_LOADENS11_INS12_ILi1ELi4ELi3EEES15_NSS_INS5_IJS16_S1L_EEENS5_IJS1L_SC_EEEEEEENS4_39AutoVectorizingCopyWithAssumedAlignmentILi128EEENS4_14SM90_TMA_STOREES26_S28_S28_EEEvvEEEEvNT_6ParamsE)
        /*09b8*/ 	.short	0x0380
        /*09ba*/ 	.short	0x0800


	//----- nvinfo : EIATTR_SW_WAR
	.align		4
.L_55:
        /*09bc*/ 	.byte	0x04, 0x36
        /*09be*/ 	.short	(.L_57 - .L_56)
.L_56:
        /*09c0*/ 	.word	0x00000008
.L_57:


//--------------------- .nv.callgraph             --------------------------
	.section	.nv.callgraph,"",@"SHT_CUDA_CALLGRAPH"
	.align	4
	.sectionentsize	8
	.align		4
        /*0000*/ 	.word	0x00000000
	.align		4
        /*0004*/ 	.word	0xffffffff
	.align		4
        /*0008*/ 	.word	index@(_ZN7cutlass13device_kernelINS_4gemm6kernel13GemmUniversalIN4cute5tupleIJiiiiEEENS1_10collective13CollectiveMmaINS1_35MainloopSm100TmaUmmaWarpSpecializedILi5ELi2ELi4ENS5_IJNS4_1CILi2EEESB_NSA_ILi1EEEEEEEENS5_IJNSA_ILi128EEENSA_ILi64EEESG_EEENS_6half_tENS5_IJlSC_lEEESI_SJ_NS4_8TiledMMAINS4_8MMA_AtomIJNS4_26SM100_MMA_F16BF16_2x1SM_SSISI_SI_fLi128ELi64ELNS4_4UMMA5MajorE0ELSO_0ELNSN_7ScaleInE0ELSP_0EEEEEENS4_6LayoutINS5_IJSC_SC_SC_EEENS5_IJNSA_ILi0EEESU_SU_EEEEENS5_IJNS4_10UnderscoreESX_SX_EEEEENS4_28SM100_TMA_2SM_LOAD_MULTICASTENS4_14ComposedLayoutINS4_7SwizzleILi3ELi4ELi3EEENS4_18smem_ptr_flag_bitsILi16EEENSS_INS5_IJNSA_ILi8EEESG_EEENS5_IJSG_SC_EEEEEEEvNS4_8identityENS4_18SM100_TMA_2SM_LOADES1A_vS1B_EENS_8epilogue10collective18CollectiveEpilogueINS1E_23Sm100TmaWarpSpecializedILi3ELi2ELi16ELb1ELb0EEEJNS5_IJSG_SG_SG_EEENS5_IJNSS_ISG_SC_EENSS_INS5_IJNSA_ILi16EEESB_EEENS5_IJSC_NSA_ILi32EEEEEEEEEEESI_SJ_SI_SJ_NS1E_6fusion15FusionCallbacksIS1I_NS1R_17LinearCombinationISI_fSI_fLNS_15FloatRoundStyleE2EEES1J_S1Q_JEEENS4_5SM1004TMEM4LOAD26SM100_TMEM_LOAD_32dp32b16xENS4_13SM90_TMA_LOADENS11_INS12_ILi1ELi4ELi3EEES15_NSS_INS5_IJS16_S1L_EEENS5_IJS1L_SC_EEEEEEENS4_39AutoVectorizingCopyWithAssumedAlignmentILi128EEENS4_14SM90_TMA_STOREES26_S28_S28_EEEvvEEEEvNT_6ParamsE)
	.align		4
        /*000c*/ 	.word	index@(__assertfail)
	.align		4
        /*0010*/ 	.word	0x00000000
	.align		4
        /*0014*/ 	.word	0xfffffffe
	.align		4
        /*0018*/ 	.word	0x00000000
	.align		4
        /*001c*/ 	.word	0xfffffffd
	.align		4
        /*0020*/ 	.word	0x00000000
	.align		4
        /*0024*/ 	.word	0xfffffffc


//--------------------- .nv.constant4             --------------------------
	.section	.nv.constant4,"a",@progbits
	.align	8
	.align		8
.nv.constant4:
        /*0000*/ 	.dword	__assertfail
	.align		8
        /*0008*/ 	.dword	__unnamed_1
	.align		8
        /*0010*/ 	.dword	__unnamed_2
	.align		8
        /*0018*/ 	.dword	_ZN39_INTERNAL_50145478_4_k_cu_905fb242_75904cuda3std3__45__cpo5beginE
	.align		8
        /*0020*/ 	.dword	_ZN39_INTERNAL_50145478_4_k_cu_905fb242_75904cuda3std3__45__cpo3endE
	.align		8
        /*0028*/ 	.dword	_ZN39_INTERNAL_50145478_4_k_cu_905fb242_75904cuda3std3__45__cpo6cbeginE
	.align		8
        /*0030*/ 	.dword	_ZN39_INTERNAL_50145478_4_k_cu_905fb242_75904cuda3std3__45__cpo4cendE
	.align		8
        /*0038*/ 	.dword	_ZN39_INTERNAL_50145478_4_k_cu_905fb242_75904cuda3std3__441_GLOBAL__N__50145478_4_k_cu_905fb242_75906ignoreE
	.align		8
        /*0040*/ 	.dword	_ZN39_INTERNAL_50145478_4_k_cu_905fb242_75904cuda3std3__419piecewise_constructE
	.align		8
        /*0048*/ 	.dword	_ZN39_INTERNAL_50145478_4_k_cu_905fb242_75904cuda3std3__48in_placeE
	.align		8
        /*0050*/ 	.dword	_ZN39_INTERNAL_50145478_4_k_cu_905fb242_75904cuda3std6ranges3__45__cpo4swapE
	.align		8
        /*0058*/ 	.dword	_ZN39_INTERNAL_50145478_4_k_cu_905fb242_75904cuda3std6ranges3__45__cpo9iter_moveE
	.align		8
        /*0060*/ 	.dword	_ZN39_INTERNAL_50145478_4_k_cu_905fb242_75904cute7productE
	.align		8
        /*0068*/ 	.dword	_ZN39_INTERNAL_50145478_4_k_cu_905fb242_75904cute1_E
	.align		8
        /*0070*/ 	.dword	$str$25
	.align		8
        /*0078*/ 	.dword	$str$26
	.align		8
        /*0080*/ 	.dword	$str$27
	.align		8
        /*0088*/ 	.dword	$str$28


//--------------------- .text._ZN7cutlass13device_kernelINS_4gemm6kernel13GemmUniversalIN4cute5tupleIJiiiiEEENS1_10collective13CollectiveMmaINS1_35MainloopSm100TmaUmmaWarpSpecializedILi5ELi2ELi4ENS5_IJNS4_1CILi2EEESB_NSA_ILi1EEEEEEEENS5_IJNSA_ILi128EEENSA_ILi64EEESG_EEENS_6half_tENS5_IJlSC_lEEESI_SJ_NS4_8TiledMMAINS4_8MMA_AtomIJNS4_26SM100_MMA_F16BF16_2x1SM_SSISI_SI_fLi128ELi64ELNS4_4UMMA5MajorE0ELSO_0ELNSN_7ScaleInE0ELSP_0EEEEEENS4_6LayoutINS5_IJSC_SC_SC_EEENS5_IJNSA_ILi0EEESU_SU_EEEEENS5_IJNS4_10UnderscoreESX_SX_EEEEENS4_28SM100_TMA_2SM_LOAD_MULTICASTENS4_14ComposedLayoutINS4_7SwizzleILi3ELi4ELi3EEENS4_18smem_ptr_flag_bitsILi16EEENSS_INS5_IJNSA_ILi8EEESG_EEENS5_IJSG_SC_EEEEEEEvNS4_8identityENS4_18SM100_TMA_2SM_LOADES1A_vS1B_EENS_8epilogue10collective18CollectiveEpilogueINS1E_23Sm100TmaWarpSpecializedILi3ELi2ELi16ELb1ELb0EEEJNS5_IJSG_SG_SG_EEENS5_IJNSS_ISG_SC_EENSS_INS5_IJNSA_ILi16EEESB_EEENS5_IJSC_NSA_ILi32EEEEEEEEEEESI_SJ_SI_SJ_NS1E_6fusion15FusionCallbacksIS1I_NS1R_17LinearCombinationISI_fSI_fLNS_15FloatRoundStyleE2EEES1J_S1Q_JEEENS4_5SM1004TMEM4LOAD26SM100_TMEM_LOAD_32dp32b16xENS4_13SM90_TMA_LOADENS11_INS12_ILi1ELi4ELi3EEES15_NSS_INS5_IJS16_S1L_EEENS5_IJS1L_SC_EEEEEEENS4_39AutoVectorizingCopyWithAssumedAlignmentILi128EEENS4_14SM90_TMA_STOREES26_S28_S28_EEEvvEEEEvNT_6ParamsE --------------------------
	.section	.text._ZN7cutlass13device_kernelINS_4gemm6kernel13GemmUniversalIN4cute5tupleIJiiiiEEENS1_10collective13CollectiveMmaINS1_35MainloopSm100TmaUmmaWarpSpecializedILi5ELi2ELi4ENS5_IJNS4_1CILi2EEESB_NSA_ILi1EEEEEEEENS5_IJNSA_ILi128EEENSA_ILi64EEESG_EEENS_6half_tENS5_IJlSC_lEEESI_SJ_NS4_8TiledMMAINS4_8MMA_AtomIJNS4_26SM100_MMA_F16BF16_2x1SM_SSISI_SI_fLi128ELi64ELNS4_4UMMA5MajorE0ELSO_0ELNSN_7ScaleInE0ELSP_0EEEEEENS4_6LayoutINS5_IJSC_SC_SC_EEENS5_IJNSA_ILi0EEESU_SU_EEEEENS5_IJNS4_10UnderscoreESX_SX_EEEEENS4_28SM100_TMA_2SM_LOAD_MULTICASTENS4_14ComposedLayoutINS4_7SwizzleILi3ELi4ELi3EEENS4_18smem_ptr_flag_bitsILi16EEENSS_INS5_IJNSA_ILi8EEESG_EEENS5_IJSG_SC_EEEEEEEvNS4_8identityENS4_18SM100_TMA_2SM_LOADES1A_vS1B_EENS_8epilogue10collective18CollectiveEpilogueINS1E_23Sm100TmaWarpSpecializedILi3ELi2ELi16ELb1ELb0EEEJNS5_IJSG_SG_SG_EEENS5_IJNSS_ISG_SC_EENSS_INS5_IJNSA_ILi16EEESB_EEENS5_IJSC_NSA_ILi32EEEEEEEEEEESI_SJ_SI_SJ_NS1E_6fusion15FusionCallbacksIS1I_NS1R_17LinearCombinationISI_fSI_fLNS_15FloatRoundStyleE2EEES1J_S1Q_JEEENS4_5SM1004TMEM4LOAD26SM100_TMEM_LOAD_32dp32b16xENS4_13SM90_TMA_LOADENS11_INS12_ILi1ELi4ELi3EEES15_NSS_INS5_IJS16_S1L_EEENS5_IJS1L_SC_EEEEEEENS4_39AutoVectorizingCopyWithAssumedAlignmentILi128EEENS4_14SM90_TMA_STOREES26_S28_S28_EEEvvEEEEvNT_6ParamsE,"ax",@progbits
	.align	128
.text._ZN7cutlass13device_kernelINS_4gemm6kernel13GemmUniversalIN4cute5tupleIJiiiiEEENS1_10collective13CollectiveMmaINS1_35MainloopSm100TmaUmmaWarpSpecializedILi5ELi2ELi4ENS5_IJNS4_1CILi2EEESB_NSA_ILi1EEEEEEEENS5_IJNSA_ILi128EEENSA_ILi64EEESG_EEENS_6half_tENS5_IJlSC_lEEESI_SJ_NS4_8TiledMMAINS4_8MMA_AtomIJNS4_26SM100_MMA_F16BF16_2x1SM_SSISI_SI_fLi128ELi64ELNS4_4UMMA5MajorE0ELSO_0ELNSN_7ScaleInE0ELSP_0EEEEEENS4_6LayoutINS5_IJSC_SC_SC_EEENS5_IJNSA_ILi0EEESU_SU_EEEEENS5_IJNS4_10UnderscoreESX_SX_EEEEENS4_28SM100_TMA_2SM_LOAD_MULTICASTENS4_14ComposedLayoutINS4_7SwizzleILi3ELi4ELi3EEENS4_18smem_ptr_flag_bitsILi16EEENSS_INS5_IJNSA_ILi8EEESG_EEENS5_IJSG_SC_EEEEEEEvNS4_8identityENS4_18SM100_TMA_2SM_LOADES1A_vS1B_EENS_8epilogue10collective18CollectiveEpilogueINS1E_23Sm100TmaWarpSpecializedILi3ELi2ELi16ELb1ELb0EEEJNS5_IJSG_SG_SG_EEENS5_IJNSS_ISG_SC_EENSS_INS5_IJNSA_ILi16EEESB_EEENS5_IJSC_NSA_ILi32EEEEEEEEEEESI_SJ_SI_SJ_NS1E_6fusion15FusionCallbacksIS1I_NS1R_17LinearCombinationISI_fSI_fLNS_15FloatRoundStyleE2EEES1J_S1Q_JEEENS4_5SM1004TMEM4LOAD26SM100_TMEM_LOAD_32dp32b16xENS4_13SM90_TMA_LOADENS11_INS12_ILi1ELi4ELi3EEES15_NSS_INS5_IJS16_S1L_EEENS5_IJS1L_SC_EEEEEEENS4_39AutoVectorizingCopyWithAssumedAlignmentILi128EEENS4_14SM90_TMA_STOREES26_S28_S28_EEEvvEEEEvNT_6ParamsE:
        .type           _ZN7cutlass13device_kernelINS_4gemm6kernel13GemmUniversalIN4cute5tupleIJiiiiEEENS1_10collective13CollectiveMmaINS1_35MainloopSm100TmaUmmaWarpSpecializedILi5ELi2ELi4ENS5_IJNS4_1CILi2EEESB_NSA_ILi1EEEEEEEENS5_IJNSA_ILi128EEENSA_ILi64EEESG_EEENS_6half_tENS5_IJlSC_lEEESI_SJ_NS4_8TiledMMAINS4_8MMA_AtomIJNS4_26SM100_MMA_F16BF16_2x1SM_SSISI_SI_fLi128ELi64ELNS4_4UMMA5MajorE0ELSO_0ELNSN_7ScaleInE0ELSP_0EEEEEENS4_6LayoutINS5_IJSC_SC_SC_EEENS5_IJNSA_ILi0EEESU_SU_EEEEENS5_IJNS4_10UnderscoreESX_SX_EEEEENS4_28SM100_TMA_2SM_LOAD_MULTICASTENS4_14ComposedLayoutINS4_7SwizzleILi3ELi4ELi3EEENS4_18smem_ptr_flag_bitsILi16EEENSS_INS5_IJNSA_ILi8EEESG_EEENS5_IJSG_SC_EEEEEEEvNS4_8identityENS4_18SM100_TMA_2SM_LOADES1A_vS1B_EENS_8epilogue10collective18CollectiveEpilogueINS1E_23Sm100TmaWarpSpecializedILi3ELi2ELi16ELb1ELb0EEEJNS5_IJSG_SG_SG_EEENS5_IJNSS_ISG_SC_EENSS_INS5_IJNSA_ILi16EEESB_EEENS5_IJSC_NSA_ILi32EEEEEEEEEEESI_SJ_SI_SJ_NS1E_6fusion15FusionCallbacksIS1I_NS1R_17LinearCombinationISI_fSI_fLNS_15FloatRoundStyleE2EEES1J_S1Q_JEEENS4_5SM1004TMEM4LOAD26SM100_TMEM_LOAD_32dp32b16xENS4_13SM90_TMA_LOADENS11_INS12_ILi1ELi4ELi3EEES15_NSS_INS5_IJS16_S1L_EEENS5_IJS1L_SC_EEEEEEENS4_39AutoVectorizingCopyWithAssumedAlignmentILi128EEENS4_14SM90_TMA_STOREES26_S28_S28_EEEvvEEEEvNT_6ParamsE,@function
        .size           _ZN7cutlass13device_kernelINS_4gemm6kernel13GemmUniversalIN4cute5tupleIJiiiiEEENS1_10collective13CollectiveMmaINS1_35MainloopSm100TmaUmmaWarpSpecializedILi5ELi2ELi4ENS5_IJNS4_1CILi2EEESB_NSA_ILi1EEEEEEEENS5_IJNSA_ILi128EEENSA_ILi64EEESG_EEENS_6half_tENS5_IJlSC_lEEESI_SJ_NS4_8TiledMMAINS4_8MMA_AtomIJNS4_26SM100_MMA_F16BF16_2x1SM_SSISI_SI_fLi128ELi64ELNS4_4UMMA5MajorE0ELSO_0ELNSN_7ScaleInE0ELSP_0EEEEEENS4_6LayoutINS5_IJSC_SC_SC_EEENS5_IJNSA_ILi0EEESU_SU_EEEEENS5_IJNS4_10UnderscoreESX_SX_EEEEENS4_28SM100_TMA_2SM_LOAD_MULTICASTENS4_14ComposedLayoutINS4_7SwizzleILi3ELi4ELi3EEENS4_18smem_ptr_flag_bitsILi16EEENSS_INS5_IJNSA_ILi8EEESG_EEENS5_IJSG_SC_EEEEEEEvNS4_8identityENS4_18SM100_TMA_2SM_LOADES1A_vS1B_EENS_8epilogue10collective18CollectiveEpilogueINS1E_23Sm100TmaWarpSpecializedILi3ELi2ELi16ELb1ELb0EEEJNS5_IJSG_SG_SG_EEENS5_IJNSS_ISG_SC_EENSS_INS5_IJNSA_ILi16EEESB_EEENS5_IJSC_NSA_ILi32EEEEEEEEEEESI_SJ_SI_SJ_NS1E_6fusion15FusionCallbacksIS1I_NS1R_17LinearCombinationISI_fSI_fLNS_15FloatRoundStyleE2EEES1J_S1Q_JEEENS4_5SM1004TMEM4LOAD26SM100_TMEM_LOAD_32dp32b16xENS4_13SM90_TMA_LOADENS11_INS12_ILi1ELi4ELi3EEES15_NSS_INS5_IJS16_S1L_EEENS5_IJS1L_SC_EEEEEEENS4_39AutoVectorizingCopyWithAssumedAlignmentILi128EEENS4_14SM90_TMA_STOREES26_S28_S28_EEEvvEEEEvNT_6ParamsE,(.L_x_178 - _ZN7cutlass13device_kernelINS_4gemm6kernel13GemmUniversalIN4cute5tupleIJiiiiEEENS1_10collective13CollectiveMmaINS1_35MainloopSm100TmaUmmaWarpSpecializedILi5ELi2ELi4ENS5_IJNS4_1CILi2EEESB_NSA_ILi1EEEEEEEENS5_IJNSA_ILi128EEENSA_ILi64EEESG_EEENS_6half_tENS5_IJlSC_lEEESI_SJ_NS4_8TiledMMAINS4_8MMA_AtomIJNS4_26SM100_MMA_F16BF16_2x1SM_SSISI_SI_fLi128ELi64ELNS4_4UMMA5MajorE0ELSO_0ELNSN_7ScaleInE0ELSP_0EEEEEENS4_6LayoutINS5_IJSC_SC_SC_EEENS5_IJNSA_ILi0EEESU_SU_EEEEENS5_IJNS4_10UnderscoreESX_SX_EEEEENS4_28SM100_TMA_2SM_LOAD_MULTICASTENS4_14ComposedLayoutINS4_7SwizzleILi3ELi4ELi3EEENS4_18smem_ptr_flag_bitsILi16EEENSS_INS5_IJNSA_ILi8EEESG_EEENS5_IJSG_SC_EEEEEEEvNS4_8identityENS4_18SM100_TMA_2SM_LOADES1A_vS1B_EENS_8epilogue10collective18CollectiveEpilogueINS1E_23Sm100TmaWarpSpecializedILi3ELi2ELi16ELb1ELb0EEEJNS5_IJSG_SG_SG_EEENS5_IJNSS_ISG_SC_EENSS_INS5_IJNSA_ILi16EEESB_EEENS5_IJSC_NSA_ILi32EEEEEEEEEEESI_SJ_SI_SJ_NS1E_6fusion15FusionCallbacksIS1I_NS1R_17LinearCombinationISI_fSI_fLNS_15FloatRoundStyleE2EEES1J_S1Q_JEEENS4_5SM1004TMEM4LOAD26SM100_TMEM_LOAD_32dp32b16xENS4_13SM90_TMA_LOADENS11_INS12_ILi1ELi4ELi3EEES15_NSS_INS5_IJS16_S1L_EEENS5_IJS1L_SC_EEEEEEENS4_39AutoVectorizingCopyWithAssumedAlignmentILi128EEENS4_14SM90_TMA_STOREES26_S28_S28_EEEvvEEEEvNT_6ParamsE)
        .other          _ZN7cutlass13device_kernelINS_4gemm6kernel13GemmUniversalIN4cute5tupleIJiiiiEEENS1_10collective13CollectiveMmaINS1_35MainloopSm100TmaUmmaWarpSpecializedILi5ELi2ELi4ENS5_IJNS4_1CILi2EEESB_NSA_ILi1EEEEEEEENS5_IJNSA_ILi128EEENSA_ILi64EEESG_EEENS_6half_tENS5_IJlSC_lEEESI_SJ_NS4_8TiledMMAINS4_8MMA_AtomIJNS4_26SM100_MMA_F16BF16_2x1SM_SSISI_SI_fLi128ELi64ELNS4_4UMMA5MajorE0ELSO_0ELNSN_7ScaleInE0ELSP_0EEEEEENS4_6LayoutINS5_IJSC_SC_SC_EEENS5_IJNSA_ILi0EEESU_SU_EEEEENS5_IJNS4_10UnderscoreESX_SX_EEEEENS4_28SM100_TMA_2SM_LOAD_MULTICASTENS4_14ComposedLayoutINS4_7SwizzleILi3ELi4ELi3EEENS4_18smem_ptr_flag_bitsILi16EEENSS_INS5_IJNSA_ILi8EEESG_EEENS5_IJSG_SC_EEEEEEEvNS4_8identityENS4_18SM100_TMA_2SM_LOADES1A_vS1B_EENS_8epilogue10collective18CollectiveEpilogueINS1E_23Sm100TmaWarpSpecializedILi3ELi2ELi16ELb1ELb0EEEJNS5_IJSG_SG_SG_EEENS5_IJNSS_ISG_SC_EENSS_INS5_IJNSA_ILi16EEESB_EEENS5_IJSC_NSA_ILi32EEEEEEEEEEESI_SJ_SI_SJ_NS1E_6fusion15FusionCallbacksIS1I_NS1R_17LinearCombinationISI_fSI_fLNS_15FloatRoundStyleE2EEES1J_S1Q_JEEENS4_5SM1004TMEM4LOAD26SM100_TMEM_LOAD_32dp32b16xENS4_13SM90_TMA_LOADENS11_INS12_ILi1ELi4ELi3EEES15_NSS_INS5_IJS16_S1L_EEENS5_IJS1L_SC_EEEEEEENS4_39AutoVectorizingCopyWithAssumedAlignmentILi128EEENS4_14SM90_TMA_STOREES26_S28_S28_EEEvvEEEEvNT_6ParamsE,@"STO_CUDA_ENTRY STV_DEFAULT"
_ZN7cutlass13device_kernelINS_4gemm6kernel13GemmUniversalIN4cute5tupleIJiiiiEEENS1_10collective13CollectiveMmaINS1_35MainloopSm100TmaUmmaWarpSpecializedILi5ELi2ELi4ENS5_IJNS4_1CILi2EEESB_NSA_ILi1EEEEEEEENS5_IJNSA_ILi128EEENSA_ILi64EEESG_EEENS_6half_tENS5_IJlSC_lEEESI_SJ_NS4_8TiledMMAINS4_8MMA_AtomIJNS4_26SM100_MMA_F16BF16_2x1SM_SSISI_SI_fLi128ELi64ELNS4_4UMMA5MajorE0ELSO_0ELNSN_7ScaleInE0ELSP_0EEEEEENS4_6LayoutINS5_IJSC_SC_SC_EEENS5_IJNSA_ILi0EEESU_SU_EEEEENS5_IJNS4_10UnderscoreESX_SX_EEEEENS4_28SM100_TMA_2SM_LOAD_MULTICASTENS4_14ComposedLayoutINS4_7SwizzleILi3ELi4ELi3EEENS4_18smem_ptr_flag_bitsILi16EEENSS_INS5_IJNSA_ILi8EEESG_EEENS5_IJSG_SC_EEEEEEEvNS4_8identityENS4_18SM100_TMA_2SM_LOADES1A_vS1B_EENS_8epilogue10collective18CollectiveEpilogueINS1E_23Sm100TmaWarpSpecializedILi3ELi2ELi16ELb1ELb0EEEJNS5_IJSG_SG_SG_EEENS5_IJNSS_ISG_SC_EENSS_INS5_IJNSA_ILi16EEESB_EEENS5_IJSC_NSA_ILi32EEEEEEEEEEESI_SJ_SI_SJ_NS1E_6fusion15FusionCallbacksIS1I_NS1R_17LinearCombinationISI_fSI_fLNS_15FloatRoundStyleE2EEES1J_S1Q_JEEENS4_5SM1004TMEM4LOAD26SM100_TMEM_LOAD_32dp32b16xENS4_13SM90_TMA_LOADENS11_INS12_ILi1ELi4ELi3EEES15_NSS_INS5_IJS16_S1L_EEENS5_IJS1L_SC_EEEEEEENS4_39AutoVectorizingCopyWithAssumedAlignmentILi128EEENS4_14SM90_TMA_STOREES26_S28_S28_EEEvvEEEEvNT_6ParamsE:
[----:B------:R-:W1:Y:S01]  /*0000*/  LDC R1, c[0x0][0x37c] ;  /* 0x0000df00ff017b82 */ /* 0x000e620000000800 */
[----:B------:R-:W2:Y:S01]  /*0010*/  S2R R58, SR_TID.X ;  /* 0x00000000003a7919 */ /* 0x000ea20000002100 */
[----:B------:R-:W3:Y:S06]  /*0020*/  LDCU.64 UR8, c[0x0][0x890] ;  /* 0x00011200ff0877ac */ /* 0x000eec0008000a00 */
[----:B------:R-:W4:Y:S01]  /*0030*/  S2UR UR4, SR_CgaCtaId ;  /* 0x00000000000479c3 */ /* 0x000f220000008800 */
[----:B------:R-:W-:Y:S02]  /*0040*/  PRMT R46, RZ, 0x7610, R46 ;  /* 0x00007610ff2e7816 */ /* 0x000fe4000000002e */
[----:B------:R-:W-:Y:S01]  /*0050*/  ELECT P1, URZ, PT ;  /* 0x0000000000ff782f */ /* 0x000fe20003820000 */
[----:B---3--:R-:W-:-:S04]  /*0060*/  UISETP.NE.U32.AND UP0, UPT, UR8, URZ, UPT ;  /* 0x000000ff0800728c */ /* 0x008fc8000bf05070 */
[----:B------:R-:W-:Y:S02]  /*0070*/  UISETP.NE.AND.EX UP0, UPT, UR9, URZ, UPT, UP0 ;  /* 0x000000ff0900728c */ /* 0x000fe4000bf05300 */
[----:B----4-:R-:W-:Y:S02]  /*0080*/  ULOP3.LUT UR46, UR4, 0x1, URZ, 0xc0, !UPT ;  /* 0x00000001042e7892 */ /* 0x010fe4000f8ec0ff */
[----:B------:R-:W-:Y:S01]  /*0090*/  ULOP3.LUT UR45, UR4, 0x1, URZ, 0x3c, !UPT ;  /* 0x00000001042d7892 */ /* 0x000fe2000f8e3cff */
[----:B--2---:R-:W-:-:S05]  /*00a0*/  SHF.R.U32.HI R47, RZ, 0x5, R58 ;  /* 0x00000005ff2f7819 */ /* 0x004fca000001163a */
[----:B------:R-:W2:Y:S02]  /*00b0*/  SHFL.IDX PT, R0, R47, RZ, 0x1f ;  /* 0x00001fff2f007589 */ /* 0x000ea400000e0000 */
[----:B--2---:R-:W-:Y:S01]  /*00c0*/  R2UR UR13, R0 ;  /* 0x00000000000d72ca */ /* 0x004fe200000e0000 */
[----:B-1----:R-:W-:-:S14]  /*00d0*/  BRA.U UP0, `(.L_x_0) ;  /* 0x0000000100307547 */ /* 0x002fdc000b800000 */
[----:B------:R-:W1:Y:S02]  /*00e0*/  LDCU.64 UR4, c[0x0][0x888] ;  /* 0x00011100ff0477ac */ /* 0x000e640008000a00 */
[----:B-1----:R-:W-:-:S04]  /*00f0*/  UISETP.NE.U32.AND UP0, UPT, UR4, URZ, UPT ;  /* 0x000000ff0400728c */ /* 0x002fc8000bf05070 */
[----:B------:R-:W-:-:S09]  /*0100*/  UISETP.NE.AND.EX UP0, UPT, UR5, URZ, UPT, UP0 ;  /* 0x000000ff0500728c */ /* 0x000fd2000bf05300 */
[----:B------:R-:W-:Y:S05]  /*0110*/  BRA.U !UP0, `(.L_x_1) ;  /* 0x0000000108147547 */ /* 0x000fea000b800000 */
[----:B------:R-:W1:Y:S01]  /*0120*/  LDC.64 R26, c[0x0][0x888] ;  /* 0x00022200ff1a7b82 */ /* 0x000e620000000a00 */
[----:B------:R-:W1:Y:S02]  /*0130*/  LDCU.64 UR4, c[0x0][0x358] ;  /* 0x00006b00ff0477ac */ /* 0x000e640008000a00 */
[----:B-1----:R1:W5:Y:S01]  /*0140*/  LDG.E R26, desc[UR4][R26.64] ;  /* 0x000000041a1a7981 */ /* 0x002362000c1e1900 */
[----:B------:R-:W-:Y:S01]  /*0150*/  HFMA2 R46, -RZ, RZ, 0, 5.9604644775390625e-08 ;  /* 0x00000001ff2e7431 */ /* 0x000fe200000001ff */
[----:B------:R-:W-:Y:S05]  /*0160*/  BRA `(.L_x_0) ;  /* 0x00000000000c7947 */ /* 0x000fea0003800000 */
.L_x_1:
[----:B------:R-:W1:Y:S01]  /*0170*/  LDCU UR4, c[0x0][0x880] ;  /* 0x00011000ff0477ac */ /* 0x000e620008000800 */
[----:B------:R-:W-:Y:S01]  /*0180*/  HFMA2 R46, -RZ, RZ, 0, 5.9604644775390625e-08 ;  /* 0x00000001ff2e7431 */ /* 0x000fe200000001ff */
[----:B-1----:R-:W-:-:S07]  /*0190*/  MOV R26, UR4 ;  /* 0x00000004001a7c02 */ /* 0x002fce0008000f00 */
.L_x_0:
[----:B------:R-:W2:Y:S02]  /*01a0*/  LDCU.64 UR4, c[0x0][0x8b0] ;  /* 0x00011600ff0477ac */ /* 0x000ea40008000a00 */
[----:B--2---:R-:W-:-:S04]  /*01b0*/  UISETP.NE.U32.AND UP0, UPT, UR4, URZ, UPT ;  /* 0x000000ff0400728c */ /* 0x004fc8000bf05070 */
[----:B------:R-:W-:-:S09]  /*01c0*/  UISETP.NE.AND.EX UP0, UPT, UR5, URZ, UPT, UP0 ;  /* 0x000000ff0500728c */ /* 0x000fd2000bf05300 */
[----:B------:R-:W-:Y:S05]  /*01d0*/  BRA.U UP0, `(.L_x_2) ;  /* 0x0000000100287547 */ /* 0x000fea000b800000 */
[----:B------:R-:W2:Y:S02]  /*01e0*/  LDCU.64 UR4, c[0x0][0x8a8] ;  /* 0x00011500ff0477ac */ /* 0x000ea40008000a00 */
[----:B--2---:R-:W-:-:S04]  /*01f0*/  UISETP.NE.U32.AND UP0, UPT, UR4, URZ, UPT ;  /* 0x000000ff0400728c */ /* 0x004fc8000bf05070 */
[----:B------:R-:W-:-:S09]  /*0200*/  UISETP.NE.AND.EX UP0, UPT, UR5, URZ, UPT, UP0 ;  /* 0x000000ff0500728c */ /* 0x000fd2000bf05300 */
[----:B------:R-:W-:Y:S05]  /*0210*/  BRA.U !UP0, `(.L_x_3) ;  /* 0x0000000108107547 */ /* 0x000fea000b800000 */
[----:B------:R-:W2:Y:S01]  /*0220*/  LDC.64 R24, c[0x0][0x8a8] ;  /* 0x00022a00ff187b82 */ /* 0x000ea20000000a00 */
[----:B------:R-:W2:Y:S02]  /*0230*/  LDCU.64 UR4, c[0x0][0x358] ;  /* 0x00006b00ff0477ac */ /* 0x000ea40008000a00 */
[----:B--2---:R2:W5:Y:S01]  /*0240*/  LDG.E R24, desc[UR4][R24.64] ;  /* 0x0000000418187981 */ /* 0x004562000c1e1900 */
[----:B------:R-:W-:Y:S05]  /*0250*/  BRA `(.L_x_2) ;  /* 0x0000000000087947 */ /* 0x000fea0003800000 */
.L_x_3:
[----:B------:R-:W2:Y:S02]  /*0260*/  LDCU UR4, c[0x0][0x8a0] ;  /* 0x00011400ff0477ac */ /* 0x000ea40008000800 */
[----:B--2---:R-:W-:Y:S02]  /*0270*/  MOV R24, UR4 ;  /* 0x0000000400187c02 */ /* 0x004fe40008000f00 */
.L_x_2:
[----:B------:R-:W-:Y:S01]  /*0280*/  IMAD.U32 R0, RZ, RZ, UR13 ;  /* 0x0000000dff007e24 */ /* 0x000fe2000f8e00ff */
[----:B------:R-:W-:Y:S04]  /*0290*/  BSSY.RECONVERGENT B0, `(.L_x_4) ;  /* 0x000000c000007945 */ /* 0x000fe80003800200 */
[C---:B------:R-:W-:Y:S02]  /*02a0*/  ISETP.NE.OR P2, PT, R0.reuse, 0x1, !P1 ;  /* 0x000000010000780c */ /* 0x040fe40004f45670 */
[----:B------:R-:W-:-:S11]  /*02b0*/  ISETP.NE.OR P0, PT, R0, 0x3, !P1 ;  /* 0x000000030000780c */ /* 0x000fd60004f05670 */
[----:B------:R-:W-:Y:S05]  /*02c0*/  @P2 BRA `(.L_x_5) ;  /* 0x0000000000202947 */ /* 0x000fea0003800000 */
[----:B------:R-:W3:Y:S02]  /*02d0*/  LDCU.64 UR4, c[0x0][0x348] ;  /* 0x00006900ff0477ac */ /* 0x000ee40008000a00 */
[----:B---3--:R-:W-:Y:S02]  /*02e0*/  UIADD3 UR6, UP1, UPT, UR4, 0x80, URZ ;  /* 0x0000008004067890 */ /* 0x008fe4000ff3e0ff */
[----:B------:R-:W-:Y:S02]  /*02f0*/  UIADD3 UR4, UP0, UPT, UR4, 0x180, URZ ;  /* 0x0000018004047890 */ /* 0x000fe4000ff1e0ff */
[----:B------:R-:W-:Y:S02]  /*0300*/  UIADD3.X UR7, UPT, UPT, URZ, UR5, URZ, UP1, !UPT ;  /* 0x00000005ff077290 */ /* 0x000fe40008ffe4ff */
[----:B------:R-:W-:-:S07]  /*0310*/  UIADD3.X UR5, UPT, UPT, URZ, UR5, URZ, UP0, !UPT ;  /* 0x00000005ff057290 */ /* 0x000fce00087fe4ff */
[----:B------:R3:W-:Y:S02]  /*0320*/  UTMACCTL.PF [UR6] ;  /* 0x00000000060079b9 */ /* 0x0007e40008040000 */
[----:B------:R3:W-:Y:S02]  /*0330*/  UTMACCTL.PF [UR4] ;  /* 0x00000000040079b9 */ /* 0x0007e40008040000 */
[----:B---3--:R-:W-:Y:S01]  /*0340*/  NOP ;  /* 0x0000000000007918 */ /* 0x008fe20000000000 */
.L_x_5:
[----:B------:R-:W-:Y:S05]  /*0350*/  BSYNC.RECONVERGENT B0 ;  /* 0x0000000000007941 */ /* 0x000fea0003800200 */
.L_x_4:
[----:B------:R-:W-:Y:S04]  /*0360*/  BSSY.RECONVERGENT B0, `(.L_x_6) ;  /* 0x000000a000007945 */ /* 0x000fe80003800200 */
        /* <DEDUP_REMOVED lines=9> */
.L_x_7:
[----:B------:R-:W-:Y:S05]  /*0400*/  BSYNC.RECONVERGENT B0 ;  /* 0x0000000000007941 */ /* 0x000fea0003800200 */
.L_x_6:
[----:B------:R-:W3:Y:S01]  /*0410*/  LDCU.64 UR4, c[0x0][0x888] ;  /* 0x00011100ff0477ac */ /* 0x000ee20008000a00 */
[----:B------:R-:W-:Y:S02]  /*0420*/  UISETP.EQ.U32.AND UP1, UPT, UR8, URZ, UPT ;  /* 0x000000ff0800728c */ /* 0x000fe4000bf22070 */
[----:B------:R-:W-:Y:S02]  /*0430*/  UPLOP3.LUT UP3, UPT, UPT, UPT, UPT, 0x80, 0x8 ;  /* 0x000000000008789c */ /* 0x000fe40003f6f070 */
[----:B---3--:R-:W-:-:S04]  /*0440*/  UISETP.NE.U32.AND UP0, UPT, UR4, URZ, UPT ;  /* 0x000000ff0400728c */ /* 0x008fc8000bf05070 */
[----:B------:R-:W-:-:S04]  /*0450*/  UISETP.NE.AND.EX UP0, UPT, UR5, URZ, UPT, UP0 ;  /* 0x000000ff0500728c */ /* 0x000fc8000bf05300 */
[----:B------:R-:W-:-:S04]  /*0460*/  UISETP.EQ.OR.EX UP2, UPT, UR9, URZ, !UP0, UP1 ;  /* 0x000000ff0900728c */ /* 0x000fc8000c742710 */
[----:B------:R-:W-:-:S06]  /*0470*/  UP2UR UR4, UPR, URZ, 0x4 ;  /* 0x00000004ff047883 */ /* 0x000fcc0008000000 */
[----:B------:R-:W-:Y:S01]  /*0480*/  MOV R52, UR4 ;  /* 0x0000000400347c02 */ /* 0x000fe20008000f00 */
[----:B------:R-:W-:Y:S06]  /*0490*/  BRA.U !UP2, `(.L_x_8) ;  /* 0x000000010a207547 */ /* 0x000fec000b800000 */
[----:B------:R-:W-:Y:S01]  /*04a0*/  UISETP.NE.U32.AND UP1, UPT, UR8, URZ, UPT ;  /* 0x000000ff0800728c */ /* 0x000fe2000bf25070 */
[----:B-----5:R-:W-:Y:S01]  /*04b0*/  FSETP.NEU.AND P0, PT, R26, RZ, PT ;  /* 0x000000ff1a00720b */ /* 0x020fe20003f0d000 */
[----:B------:R-:W-:Y:S02]  /*04c0*/  USEL UR4, URZ, 0xffffffff, UP0 ;  /* 0xffffffffff047887 */ /* 0x000fe40008000000 */
[----:B------:R-:W-:-:S10]  /*04d0*/  UISETP.NE.AND.EX UP1, UPT, UR9, URZ, UPT, UP1 ;  /* 0x000000ff0900728c */ /* 0x000fd4000bf25310 */
[----:B------:R-:W-:Y:S01]  /*04e0*/  VOTEU.ANY UP0, P0 ;  /* 0x0000000000ff7886 */ /* 0x000fe20000000100 */
[----:B------:R-:W-:-:S04]  /*04f0*/  @!UP1 USEL UR4, URZ, 0xffffffff, UP0 ;  /* 0xffffffffff049887 */ /* 0x000fc80008000000 */
[----:B------:R-:W-:-:S04]  /*0500*/  ULOP3.LUT UR4, UR4, 0x1, URZ, 0xc0, !UPT ;  /* 0x0000000104047892 */ /* 0x000fc8000f8ec0ff */
[----:B------:R-:W-:-:S11]  /*0510*/  UISETP.NE.U32.AND UP3, UPT, UR4, 0x1, UPT ;  /* 0x000000010400788c */ /* 0x000fd6000bf65070 */
.L_x_8:
[----:B------:R-:W3:Y:S01]  /*0520*/  SHFL.IDX PT, R0, R47, RZ, 0x1f ;  /* 0x00001fff2f007589 */ /* 0x000ee200000e0000 */
[----:B------:R-:W-:-:S04]  /*0530*/  UISETP.NE.AND UP0, UPT, UR13, 0x2, UPT ;  /* 0x000000020d00788c */ /* 0x000fc8000bf05270 */
[----:B------:R-:W-:Y:S02]  /*0540*/  UISETP.EQ.AND UP1, UPT, UR46, URZ, !UP0 ;  /* 0x000000ff2e00728c */ /* 0x000fe4000c722270 */
[----:B------:R-:W-:-:S04]  /*0550*/  USEL UR43, URZ, 0x1, UP0 ;  /* 0x00000001ff2b7887 */ /* 0x000fc80008000000 */
[----:B------:R-:W-:Y:S02]  /*0560*/  PLOP3.LUT P3, PT, P1, PT, UP1, 0x80, 0x8 ;  /* 0x000000000008781c */ /* 0x000fe40000f6f018 */
[----:B---3--:R-:W-:-:S13]  /*0570*/  ISETP.NE.AND P0, PT, R0, RZ, PT ;  /* 0x000000ff0000720c */ /* 0x008fda0003f05270 */
[----:B------:R-:W-:Y:S05]  /*0580*/  @P0 BRA `(.L_x_9) ;  /* 0x0000000000600947 */ /* 0x000fea0003800000 */
[----:B------:R-:W3:Y:S01]  /*0590*/  S2UR UR5, SR_CgaCtaId ;  /* 0x00000000000579c3 */ /* 0x000ee20000008800 */
[----:B------:R-:W-:Y:S01]  /*05a0*/  UMOV UR4, 0x400 ;  /* 0x0000040000047882 */ /* 0x000fe20000000000 */
[----:B------:R-:W-:Y:S01]  /*05b0*/  UMOV UR8, 0x1 ;  /* 0x0000000100087882 */ /* 0x000fe20000000000 */
[----:B------:R-:W-:Y:S01]  /*05c0*/  UMOV UR6, 0x2 ;  /* 0x0000000200067882 */ /* 0x000fe20000000000 */
[----:B------:R-:W-:-:S04]  /*05d0*/  UIADD3 UR8, UPT, UPT, -UR8, 0x100000, URZ ;  /* 0x0010000008087890 */ /* 0x000fc8000fffe1ff */
[----:B------:R-:W-:Y:S02]  /*05e0*/  USHF.L.U32 UR9, UR8, 0xb, URZ ;  /* 0x0000000b08097899 */ /* 0x000fe400080006ff */
[----:B------:R-:W-:Y:S02]  /*05f0*/  USHF.L.U32 UR8, UR8, 0x1, URZ ;  /* 0x0000000108087899 */ /* 0x000fe400080006ff */
[----:B------:R-:W-:-:S04]  /*0600*/  UIADD3 UR6, UPT, UPT, -UR6, 0x100000, URZ ;  /* 0x0010000006067890 */ /* 0x000fc8000fffe1ff */
[----:B------:R-:W-:Y:S02]  /*0610*/  USHF.L.U32 UR7, UR6, 0xb, URZ ;  /* 0x0000000b06077899 */ /* 0x000fe400080006ff */
[----:B------:R-:W-:Y:S01]  /*0620*/  USHF.L.U32 UR6, UR6, 0x1, URZ ;  /* 0x0000000106067899 */ /* 0x000fe200080006ff */
[----:B------:R-:W-:Y:S01]  /*0630*/  ELECT P0, URZ, PT ;  /* 0x0000000000ff782f */ /* 0x000fe20003800000 */
[----:B---3--:R-:W-:Y:S01]  /*0640*/  ULEA UR4, UR5, UR4, 0x18 ;  /* 0x0000000405047291 */ /* 0x008fe2000f8ec0ff */
[----:B------:R-:W3:Y:S11]  /*0650*/  FENCE.VIEW.ASYNC.S ;  /* 0x00000000000073c6 */ /* 0x000ef60000000000 */
[----:B---3--:R3:W4:Y:S01]  /*0660*/  SYNCS.EXCH.64 URZ, [UR4], UR8 ;  /* 0x0000000804ff75b2 */ /* 0x0087220008000100 */
[----:B------:R3:W1:Y:S01]  /*0670*/  SYNCS.EXCH.64 URZ, [UR4+0x28], UR6 ;  /* 0x0000280604ff75b2 */ /* 0x0006620008000100 */
        /* <DEDUP_REMOVED lines=8> */
[----:B------:R-:W-:Y:S01]  /*0700*/  NOP ;  /* 0x0000000000007918 */ /* 0x000fe20000000000 */
.L_x_9:
[----:B------:R-:W2:Y:S01]  /*0710*/  SHFL.IDX PT, R0, R47, RZ, 0x1f ;  /* 0x00001fff2f007589 */ /* 0x000ea200000e0000 */
[----:B------:R-:W-:Y:S01]  /*0720*/  NOP ;  /* 0x0000000000007918 */ /* 0x000fe20000000000 */
[----:B--2---:R-:W-:-:S13]  /*0730*/  ISETP.NE.AND P0, PT, R0, 0x1, PT ;  /* 0x000000010000780c */ /* 0x004fda0003f05270 */
[----:B------:R-:W-:Y:S05]  /*0740*/  @P0 BRA `(.L_x_10) ;  /* 0x0000000000500947 */ /* 0x000fea0003800000 */
[----:B------:R-:W2:Y:S01]  /*0750*/  S2UR UR5, SR_CgaCtaId ;  /* 0x00000000000579c3 */ /* 0x000ea20000008800 */
[----:B---3--:R-:W-:Y:S01]  /*0760*/  UMOV UR4, 0x400 ;  /* 0x0000040000047882 */ /* 0x008fe20000000000 */
        /* <DEDUP_REMOVED lines=9> */
[----:B--2---:R-:W-:Y:S01]  /*0800*/  ULEA UR4, UR5, UR4, 0x18 ;  /* 0x0000000405047291 */ /* 0x004fe2000f8ec0ff */
[----:B------:R-:W2:Y:S11]  /*0810*/  FENCE.VIEW.ASYNC.S ;  /* 0x00000000000073c6 */ /* 0x000eb60000000000 */
[----:B--2---:R2:W3:Y:S01]  /*0820*/  SYNCS.EXCH.64 URZ, [UR4+0x50], UR8 ;  /* 0x0000500804ff75b2 */ /* 0x0044e20008000100 */
[----:B------:R2:W1:Y:S01]  /*0830*/  SYNCS.EXCH.64 URZ, [UR4+0x68], UR6 ;  /* 0x0000680604ff75b2 */ /* 0x0004620008000100 */
[----:B------:R2:W1:Y:S01]  /*0840*/  SYNCS.EXCH.64 URZ, [UR4+0x58], UR8 ;  /* 0x0000580804ff75b2 */ /* 0x0004620008000100 */
[----:B------:R2:W1:Y:S01]  /*0850*/  SYNCS.EXCH.64 URZ, [UR4+0x70], UR6 ;  /* 0x0000700604ff75b2 */ /* 0x0004620008000100 */
[----:B------:R2:W1:Y:S01]  /*0860*/  SYNCS.EXCH.64 URZ, [UR4+0x60], UR8 ;  /* 0x0000600804ff75b2 */ /* 0x0004620008000100 */
[----:B------:R2:W1:Y:S01]  /*0870*/  SYNCS.EXCH.64 URZ, [UR4+0x78], UR6 ;  /* 0x0000780604ff75b2 */ /* 0x0004620008000100 */
[----:B------:R-:W-:Y:S01]  /*0880*/  NOP ;  /* 0x0000000000007918 */ /* 0x000fe20000000000 */
.L_x_10:
[----:B------:R-:W4:Y:S01]  /*0890*/  SHFL.IDX PT, R0, R47, RZ, 0x1f ;  /* 0x00001fff2f007589 */ /* 0x000f2200000e0000 */
[----:B------:R-:W-:Y:S01]  /*08a0*/  NOP ;  /* 0x0000000000007918 */ /* 0x000fe20000000000 */
[----:B----4-:R-:W-:-:S13]  /*08b0*/  ISETP.NE.AND P0, PT, R0, 0x3, PT ;  /* 0x000000030000780c */ /* 0x010fda0003f05270 */
[----:B------:R-:W-:Y:S05]  /*08c0*/  @P0 BRA `(.L_x_11) ;  /* 0x0000000000300947 */ /* 0x000fea0003800000 */
[----:B------:R-:W4:Y:S01]  /*08d0*/  S2UR UR5, SR_CgaCtaId ;  /* 0x00000000000579c3 */ /* 0x000f220000008800 */
[----:B--23--:R-:W-:Y:S01]  /*08e0*/  UMOV UR6, 0x400 ;  /* 0x0000040000067882 */ /* 0x00cfe20000000000 */
[----:B------:R-:W-:Y:S01]  /*08f0*/  UMOV UR4, 0x20 ;  /* 0x0000002000047882 */ /* 0x000fe20000000000 */
[----:B------:R-:W-:Y:S01]  /*0900*/  ELECT P0, URZ, PT ;  /* 0x0000000000ff782f */ /* 0x000fe20003800000 */
[----:B----4-:R-:W-:Y:S02]  /*0910*/  ULEA UR6, UR5, UR6, 0x18 ;  /* 0x0000000605067291 */ /* 0x010fe4000f8ec0ff */
[----:B------:R-:W-:-:S04]  /*0920*/  UIADD3 UR4, UPT, UPT, -UR4, 0x100000, URZ ;  /* 0x0010000004047890 */ /* 0x000fc8000fffe1ff */
[----:B------:R-:W-:Y:S02]  /*0930*/  USHF.L.U32 UR5, UR4, 0xb, URZ ;  /* 0x0000000b04057899 */ /* 0x000fe400080006ff */
[----:B------:R-:W-:Y:S01]  /*0940*/  USHF.L.U32 UR4, UR4, 0x1, URZ ;  /* 0x0000000104047899 */ /* 0x000fe200080006ff */
[----:B------:R-:W2:Y:S11]  /*0950*/  FENCE.VIEW.ASYNC.S ;  /* 0x00000000000073c6 */ /* 0x000eb60000000000 */
[----:B--2---:R4:W2:Y:S01]  /*0960*/  SYNCS.EXCH.64 URZ, [UR6+0x80], UR4 ;  /* 0x0000800406ff75b2 */ /* 0x0048a20008000100 */
[----:B------:R4:W3:Y:S02]  /*0970*/  SYNCS.EXCH.64 URZ, [UR6+0x88], UR4 ;  /* 0x0000880406ff75b2 */ /* 0x0008e40008000100 */
[----:B----4-:R-:W-:Y:S01]  /*0980*/  NOP ;  /* 0x0000000000007918 */ /* 0x010fe20000000000 */
.L_x_11:
[----:B------:R-:W4:Y:S01]  /*0990*/  SHFL.IDX PT, R0, R47, RZ, 0x1f ;  /* 0x00001fff2f007589 */ /* 0x000f2200000e0000 */
[----:B------:R-:W-:Y:S01]  /*09a0*/  NOP ;  /* 0x0000000000007918 */ /* 0x000fe20000000000 */
[----:B----4-:R-:W-:-:S13]  /*09b0*/  ISETP.NE.AND P0, PT, R0, 0x4, PT ;  /* 0x000000040000780c */ /* 0x010fda0003f05270 */
[----:B------:R-:W-:Y:S05]  /*09c0*/  @P0 BRA `(.L_x_12) ;  /* 0x00000000004c0947 */ /* 0x000fea0003800000 */
[----:B------:R-:W4:Y:S01]  /*09d0*/  S2UR UR5, SR_CgaCtaId ;  /* 0x00000000000579c3 */ /* 0x000f220000008800 */
[----:B--23--:R-:W-:Y:S01]  /*09e0*/  UMOV UR4, 0x3a0 ;  /* 0x000003a000047882 */ /* 0x00cfe20000000000 */
[----:B------:R-:W-:Y:S01]  /*09f0*/  UMOV UR6, 0x400 ;  /* 0x0000040000067882 */ /* 0x000fe20000000000 */
[----:B------:R-:W-:Y:S01]  /*0a00*/  USEL UR4, UR4, 0x320, UP3 ;  /* 0x0000032004047887 */ /* 0x000fe20009800000 */
[----:B------:R-:W-:Y:S01]  /*0a10*/  UMOV UR8, 0x1 ;  /* 0x0000000100087882 */ /* 0x000fe20000000000 */
[----:B------:R-:W-:Y:S01]  /*0a20*/  ELECT P0, URZ, PT ;  /* 0x0000000000ff782f */ /* 0x000fe20003800000 */
[----:B------:R-:W-:-:S04]  /*0a30*/  UIADD3 UR8, UPT, UPT, -UR8, 0x100000, URZ ;  /* 0x0010000008087890 */ /* 0x000fc8000fffe1ff */
[----:B------:R-:W-:Y:S02]  /*0a40*/  USHF.L.U32 UR9, UR8, 0xb, URZ ;  /* 0x0000000b08097899 */ /* 0x000fe400080006ff */
[----:B------:R-:W-:Y:S02]  /*0a50*/  USHF.L.U32 UR8, UR8, 0x1, URZ ;  /* 0x0000000108087899 */ /* 0x000fe400080006ff */
[----:B----4-:R-:W-:Y:S02]  /*0a60*/  ULEA UR6, UR5, UR6, 0x18 ;  /* 0x0000000605067291 */ /* 0x010fe4000f8ec0ff */
[----:B------:R-:W-:-:S04]  /*0a70*/  UIADD3 UR4, UPT, UPT, -UR4, 0x100000, URZ ;  /* 0x0010000004047890 */ /* 0x000fc8000fffe1ff */
[----:B------:R-:W-:Y:S02]  /*0a80*/  USHF.L.U32 UR5, UR4, 0xb, URZ ;  /* 0x0000000b04057899 */ /* 0x000fe400080006ff */
[----:B------:R-:W-:Y:S01]  /*0a90*/  USHF.L.U32 UR4, UR4, 0x1, URZ ;  /* 0x0000000104047899 */ /* 0x000fe200080006ff */
[----:B------:R-:W2:Y:S03]  /*0aa0*/  FENCE.VIEW.ASYNC.S ;  /* 0x00000000000073c6 */ /* 0x000ea60000000000 */
[----:B--2---:R4:W2:Y:S08]  /*0ab0*/  SYNCS.EXCH.64 URZ, [UR6+0x90], UR8 ;  /* 0x0000900806ff75b2 */ /* 0x0048b00008000100 */
[----:B------:R4:W3:Y:S01]  /*0ac0*/  SYNCS.EXCH.64 URZ, [UR6+0xa0], UR4 ;  /* 0x0000a00406ff75b2 */ /* 0x0008e20008000100 */
[----:B------:R4:W1:Y:S01]  /*0ad0*/  SYNCS.EXCH.64 URZ, [UR6+0x98], UR8 ;  /* 0x0000980806ff75b2 */ /* 0x0008620008000100 */
[----:B------:R4:W1:Y:S02]  /*0ae0*/  SYNCS.EXCH.64 URZ, [UR6+0xa8], UR4 ;  /* 0x0000a80406ff75b2 */ /* 0x0008640008000100 */
[----:B----4-:R-:W-:Y:S01]  /*0af0*/  NOP ;  /* 0x0000000000007918 */ /* 0x010fe20000000000 */
.L_x_12:
[----:B------:R-:W4:Y:S01]  /*0b00*/  SHFL.IDX PT, R0, R47, RZ, 0x1f ;  /* 0x00001fff2f007589 */ /* 0x000f2200000e0000 */
[----:B------:R-:W-:Y:S01]  /*0b10*/  NOP ;  /* 0x0000000000007918 */ /* 0x000fe20000000000 */
[----:B----4-:R-:W-:-:S13]  /*0b20*/  ISETP.NE.AND P0, PT, R0, 0x5, PT ;  /* 0x000000050000780c */ /* 0x010fda0003f05270 */
[----:B------:R-:W-:Y:S05]  /*0b30*/  @P0 BRA `(.L_x_13) ;  /* 0x0000000000580947 */ /* 0x000fea0003800000 */
[----:B------:R-:W4:Y:S01]  /*0b40*/  S2UR UR5, SR_CgaCtaId ;  /* 0x00000000000579c3 */ /* 0x000f220000008800 */
[----:B--23--:R-:W-:Y:S01]  /*0b50*/  UMOV UR4, 0x400 ;  /* 0x0000040000047882 */ /* 0x00cfe20000000000 */
        /* <DEDUP_REMOVED lines=9> */
[----:B----4-:R-:W-:Y:S01]  /*0bf0*/  ULEA UR4, UR5, UR4, 0x18 ;  /* 0x0000000405047291 */ /* 0x010fe2000f8ec0ff */
[----:B------:R-:W2:Y:S11]  /*0c00*/  FENCE.VIEW.ASYNC.S ;  /* 0x00000000000073c6 */ /* 0x000eb60000000000 */
[----:B--2---:R4:W2:Y:S01]  /*0c10*/  SYNCS.EXCH.64 URZ, [UR4+0xb0], UR6 ;  /* 0x0000b00604ff75b2 */ /* 0x0048a20008000100 */
[----:B------:R4:W3:Y:S01]  /*0c20*/  SYNCS.EXCH.64 URZ, [UR4+0xd0], UR8 ;  /* 0x0000d00804ff75b2 */ /* 0x0008e20008000100 */
[----:B------:R4:W1:Y:S01]  /*0c30*/  SYNCS.EXCH.64 URZ, [UR4+0xb8], UR6 ;  /* 0x0000b80604ff75b2 */ /* 0x0008620008000100 */
[----:B------:R4:W1:Y:S01]  /*0c40*/  SYNCS.EXCH.64 URZ, [UR4+0xd8], UR8 ;  /* 0x0000d80804ff75b2 */ /* 0x0008620008000100 */
[----:B------:R4:W1:Y:S01]  /*0c50*/  SYNCS.EXCH.64 URZ, [UR4+0xc0], UR6 ;  /* 0x0000c00604ff75b2 */ /* 0x0008620008000100 */
[----:B------:R4:W1:Y:S01]  /*0c60*/  SYNCS.EXCH.64 URZ, [UR4+0xe0], UR8 ;  /* 0x0000e00804ff75b2 */ /* 0x0008620008000100 */
[----:B------:R4:W1:Y:S01]  /*0c70*/  SYNCS.EXCH.64 URZ, [UR4+0xc8], UR6 ;  /* 0x0000c80604ff75b2 */ /* 0x0008620008000100 */
[----:B------:R4:W1:Y:S02]  /*0c80*/  SYNCS.EXCH.64 URZ, [UR4+0xe8], UR8 ;  /* 0x0000e80804ff75b2 */ /* 0x0008640008000100 */
[----:B----4-:R-:W-:Y:S01]  /*0c90*/  NOP ;  /* 0x0000000000007918 */ /* 0x010fe20000000000 */
.L_x_13:
[----:B------:R-:W4:Y:S01]  /*0ca0*/  SHFL.IDX PT, R0, R47, RZ, 0x1f ;  /* 0x00001fff2f007589 */ /* 0x000f2200000e0000 */
[----:B------:R-:W-:Y:S01]  /*0cb0*/  ISETP.NE.OR P1, PT, RZ, UR13, !P1 ;  /* 0x0000000dff007c0c */ /* 0x000fe2000cf25670 */
[----:B------:R-:W-:Y:S01]  /*0cc0*/  NOP ;  /* 0x0000000000007918 */ /* 0x000fe20000000000 */
[----:B----4-:R-:W-:-:S13]  /*0cd0*/  ISETP.NE.AND P0, PT, R0, 0x3, PT ;  /* 0x000000030000780c */ /* 0x010fda0003f05270 */
[----:B------:R-:W-:Y:S05]  /*0ce0*/  @P0 BRA `(.L_x_14) ;  /* 0x0000000000380947 */ /* 0x000fea0003800000 */
[----:B------:R-:W4:Y:S01]  /*0cf0*/  S2UR UR5, SR_CgaCtaId ;  /* 0x00000000000579c3 */ /* 0x000f220000008800 */
[----:B--23--:R-:W-:Y:S01]  /*0d00*/  UMOV UR4, 0x400 ;  /* 0x0000040000047882 */ /* 0x00cfe20000000000 */
[----:B------:R-:W-:Y:S01]  /*0d10*/  UMOV UR6, 0x20 ;  /* 0x0000002000067882 */ /* 0x000fe20000000000 */
[----:B------:R-:W-:Y:S01]  /*0d20*/  ELECT P0, URZ, PT ;  /* 0x0000000000ff782f */ /* 0x000fe20003800000 */
[----:B------:R-:W-:-:S04]  /*0d30*/  UIADD3 UR6, UPT, UPT, -UR6, 0x100000, URZ ;  /* 0x0010000006067890 */ /* 0x000fc8000fffe1ff */
[----:B------:R-:W-:Y:S02]  /*0d40*/  USHF.L.U32 UR7, UR6, 0xb, URZ ;  /* 0x0000000b06077899 */ /* 0x000fe400080006ff */
[----:B------:R-:W-:Y:S02]  /*0d50*/  USHF.L.U32 UR6, UR6, 0x1, URZ ;  /* 0x0000000106067899 */ /* 0x000fe400080006ff */
[----:B----4-:R-:W-:Y:S01]  /*0d60*/  ULEA UR4, UR5, UR4, 0x18 ;  /* 0x0000000405047291 */ /* 0x010fe2000f8ec0ff */
[----:B------:R-:W2:Y:S11]  /*0d70*/  FENCE.VIEW.ASYNC.S ;  /* 0x00000000000073c6 */ /* 0x000eb60000000000 */
[----:B--2---:R4:W2:Y:S01]  /*0d80*/  SYNCS.EXCH.64 URZ, [UR4+0xf0], UR6 ;  /* 0x0000f00604ff75b2 */ /* 0x0048a20008000100 */
[----:B------:R4:W3:Y:S01]  /*0d90*/  SYNCS.EXCH.64 URZ, [UR4+0x100], UR6 ;  /* 0x0001000604ff75b2 */ /* 0x0008e20008000100 */
[----:B------:R4:W1:Y:S01]  /*0da0*/  SYNCS.EXCH.64 URZ, [UR4+0xf8], UR6 ;  /* 0x0000f80604ff75b2 */ /* 0x0008620008000100 */
[----:B------:R4:W1:Y:S02]  /*0db0*/  SYNCS.EXCH.64 URZ, [UR4+0x108], UR6 ;  /* 0x0001080604ff75b2 */ /* 0x0008640008000100 */
[----:B----4-:R-:W-:Y:S01]  /*0dc0*/  NOP ;  /* 0x0000000000007918 */ /* 0x010fe20000000000 */
.L_x_14:
[----:B--23--:R-:W2:Y:S01]  /*0dd0*/  S2UR UR7, SR_CgaCtaId ;  /* 0x00000000000779c3 */ /* 0x00cea20000008800 */
[----:B------:R-:W-:Y:S01]  /*0de0*/  VOTEU.ALL UP0, P1 ;  /* 0x0000000000ff7886 */ /* 0x000fe20000800000 */
[----:B------:R-:W-:Y:S01]  /*0df0*/  UMOV UR4, 0x20 ;  /* 0x0000002000047882 */ /* 0x000fe20000000000 */
[----:B------:R-:W-:Y:S01]  /*0e00*/  NOP ;  /* 0x0000000000007918 */ /* 0x000fe20000000000 */
[----:B------:R-:W-:Y:S01]  /*0e10*/  LOP3.LUT R3, R58, 0x1f, RZ, 0xc0, !PT ;  /* 0x0000001f3a037812 */ /* 0x000fe200078ec0ff */
[----:B------:R-:W-:Y:S01]  /*0e20*/  UISETP.NE.AND UP4, UPT, UR13, URZ, UPT ;  /* 0x000000ff0d00728c */ /* 0x000fe2000bf85270 */
[----:B------:R-:W-:Y:S01]  /*0e30*/  @!UP0 UMOV UR6, 0x400 ;  /* 0x0000040000068882 */ /* 0x000fe20000000000 */
[----:B------:R-:W-:-:S04]  /*0e40*/  @!UP0 UIADD3 UR4, UPT, UPT, -UR4, 0x100000, URZ ;  /* 0x0010000004048890 */ /* 0x000fc8000fffe1ff */
[----:B------:R-:W-:Y:S02]  /*0e50*/  @!UP0 USHF.L.U32 UR5, UR4, 0xb, URZ ;  /* 0x0000000b04058899 */ /* 0x000fe400080006ff */
[----:B------:R-:W-:Y:S02]  /*0e60*/  @!UP0 USHF.L.U32 UR4, UR4, 0x1, URZ ;  /* 0x0000000104048899 */ /* 0x000fe400080006ff */
[----:B--2---:R-:W-:Y:S01]  /*0e70*/  @!UP0 ULEA UR6, UR7, UR6, 0x18 ;  /* 0x0000000607068291 */ /* 0x004fe2000f8ec0ff */
[----:B------:R-:W2:Y:S01]  /*0e80*/  LDCU UR7, c[0x0][0x36c] ;  /* 0x00006d80ff0777ac */ /* 0x000ea20008000800 */
[----:B------:R-:W-:Y:S01]  /*0e90*/  VOTEU.ALL UP0, P1 ;  /* 0x0000000000ff7886 */ /* 0x000fe20000800000 */
[----:B------:R-:W3:Y:S09]  /*0ea0*/  FENCE.VIEW.ASYNC.S ;  /* 0x00000000000073c6 */ /* 0x000ef20000000000 */
[----:B---3--:R3:W4:Y:S01]  /*0eb0*/  @!UP0 SYNCS.EXCH.64 URZ, [UR6+0x110], UR4 ;  /* 0x0001100406ff85b2 */ /* 0x0087220008000100 */
[----:B--2---:R-:W-:-:S09]  /*0ec0*/  UISETP.EQ.U32.AND UP5, UPT, UR7, 0x1, UPT ;  /* 0x000000010700788c */ /* 0x004fd2000bfa2070 */
[----:B---3--:R-:W-:Y:S05]  /*0ed0*/  BRA.U !UP5, `(.L_x_15) ;  /* 0x000000010d087547 */ /* 0x008fea000b800000 */
[----:B-1--4-:R-:W-:Y:S01]  /*0ee0*/  UCGABAR_ARV ;  /* 0x00000000000079c7 */ /* 0x012fe20008000000 */
[----:B------:R-:W-:Y:S05]  /*0ef0*/  BRA `(.L_x_16) ;  /* 0x0000000000047947 */ /* 0x000fea0003800000 */
.L_x_15:
[----:B-1--4-:R-:W-:Y:S01]  /*0f00*/  NOP ;  /* 0x0000000000007918 */ /* 0x012fe20000000000 */
.L_x_16:
[----:B------:R-:W1:Y:S01]  /*0f10*/  S2UR UR19, SR_CTAID.X ;  /* 0x00000000001379c3 */ /* 0x000e620000002500 */
[----:B------:R-:W-:-:S05]  /*0f20*/  CS2R.32 R51, SR_CgaSize ;  /* 0x0000000000337805 */ /* 0x000fca0000008a00 */
[----:B------:R-:W-:-:S05]  /*0f30*/  IMAD R51, R51, -0xa0, RZ ;  /* 0xffffff6033337824 */ /* 0x000fca00078e02ff */
[----:B------:R-:W-:-:S14]  /*0f40*/  R2UR UR5, R51 ;  /* 0x00000000330572ca */ /* 0x000fdc00000e0000 */
[----:B------:R-:W2:Y:S01]  /*0f50*/  LDCU UR5, c[0x0][UR5+0x2b0] ;  /* 0x00005600050577ac */ /* 0x000ea20008000800 */
[----:B------:R-:W-:-:S05]  /*0f60*/  CS2R.32 R51, SR_CgaSize ;  /* 0x0000000000337805 */ /* 0x000fca0000008a00 */
[----:B------:R-:W-:-:S05]  /*0f70*/  IMAD R51, R51, -0xa0, RZ ;  /* 0xffffff6033337824 */ /* 0x000fca00078e02ff */
[----:B------:R-:W-:-:S14]  /*0f80*/  R2UR UR4, R51 ;  /* 0x00000000330472ca */ /* 0x000fdc00000e0000 */
[----:B------:R-:W3:Y:S01]  /*0f90*/  LDCU UR4, c[0x0][UR4+0x2b4] ;  /* 0x00005680040477ac */ /* 0x000ee20008000800 */
[----:B------:R-:W4:Y:S01]  /*0fa0*/  S2UR UR7, SR_CTAID.Y ;  /* 0x00000000000779c3 */ /* 0x000f220000002600 */
[----:B------:R-:W-:-:S05]  /*0fb0*/  CS2R.32 R51, SR_CgaSize ;  /* 0x0000000000337805 */ /* 0x000fca0000008a00 */
[----:B------:R-:W-:-:S05]  /*0fc0*/  IMAD R51, R51, -0xa0, RZ ;  /* 0xffffff6033337824 */ /* 0x000fca00078e02ff */
[----:B------:R-:W-:-:S14]  /*0fd0*/  R2UR UR8, R51 ;  /* 0x00000000330872ca */ /* 0x000fdc00000e0000 */
[----:B------:R-:W3:Y:S01]  /*0fe0*/  LDCU UR8, c[0x0][UR8+0x2a0] ;  /* 0x00005400080877ac */ /* 0x000ee20008000800 */
[----:B------:R-:W-:-:S05]  /*0ff0*/  CS2R.32 R51, SR_CgaSize ;  /* 0x0000000000337805 */ /* 0x000fca0000008a00 */
[----:B------:R-:W-:-:S05]  /*1000*/  IMAD R51, R51, -0xa0, RZ ;  /* 0xffffff6033337824 */ /* 0x000fca00078e02ff */
[----:B------:R-:W-:-:S14]  /*1010*/  R2UR UR9, R51 ;  /* 0x00000000330972ca */ /* 0x000fdc00000e0000 */
[----:B------:R-:W3:Y:S01]  /*1020*/  LDCU UR9, c[0x0][UR9+0x2a4] ;  /* 0x00005480090977ac */ /* 0x000ee20008000800 */
[----:B------:R-:W3:Y:S01]  /*1030*/  S2UR UR10, SR_CgaCtaId ;  /* 0x00000000000a79c3 */ /* 0x000ee20000008800 */
[----:B------:R-:W-:Y:S01]  /*1040*/  UISETP.GT.U32.AND UP0, UPT, UR46, 0xffff, UPT ;  /* 0x0000ffff2e00788c */ /* 0x000fe2000bf04070 */
[----:B------:R-:W3:Y:S01]  /*1050*/  LDCU UR18, c[0x0][0xb24] ;  /* 0x00016480ff1277ac */ /* 0x000ee20008000800 */
[----:B------:R-:W-:Y:S01]  /*1060*/  UMOV UR29, 0x5 ;  /* 0x00000005001d7882 */ /* 0x000fe20000000000 */
[----:B-1----:R-:W-:-:S04]  /*1070*/  I2FP.F32.U32 R2, UR19 ;  /* 0x0000001300027c45 */ /* 0x002fc80008201000 */
[----:B------:R-:W1:Y:S01]  /*1080*/  S2UR UR36, SR_CTAID.Z ;  /* 0x00000000002479c3 */ /* 0x000e620000002700 */
[----:B------:R-:W1:Y:S01]  /*1090*/  LDCU UR42, c[0x0][0xb24] ;  /* 0x00016480ff2a77ac */ /* 0x000e620008000800 */
[----:B--2---:R-:W-:Y:S01]  /*10a0*/  FMUL R2, R2, UR5 ;  /* 0x0000000502027c20 */ /* 0x004fe20008400000 */
[----:B------:R-:W-:Y:S01]  /*10b0*/  USEL UR5, UR46, 0xffff, !UP0 ;  /* 0x0000ffff2e057887 */ /* 0x000fe2000c000000 */
[----:B----4-:R-:W-:Y:S01]  /*10c0*/  I2FP.F32.U32 R0, UR7 ;  /* 0x0000000700007c45 */ /* 0x010fe20008201000 */
[----:B------:R-:W2:Y:S03]  /*10d0*/  LDCU UR27, c[0x0][0xb30] ;  /* 0x00016600ff1b77ac */ /* 0x000ea60008000800 */
[----:B------:R-:W4:Y:S01]  /*10e0*/  F2I.U32.TRUNC.NTZ R2, R2 ;  /* 0x0000000200027305 */ /* 0x000f22000020f000 */
[----:B---3--:R-:W-:Y:S01]  /*10f0*/  FMUL R0, R0, UR4 ;  /* 0x0000000400007c20 */ /* 0x008fe20008400000 */
[----:B------:R-:W-:-:S02]  /*1100*/  ULOP3.LUT UR24, UR5, 0xffff, URZ, 0xc0, !UPT ;  /* 0x0000ffff05187892 */ /* 0x000fc4000f8ec0ff */
[----:B------:R-:W-:Y:S02]  /*1110*/  USHF.L.U32 UR28, UR10, 0xa, URZ ;  /* 0x0000000a0a1c7899 */ /* 0x000fe400080006ff */
[----:B------:R-:W-:Y:S02]  /*1120*/  UISETP.GE.AND UP2, UPT, UR18, 0x1, UPT ;  /* 0x000000011200788c */ /* 0x000fe4000bf46270 */
[----:B------:R-:W3:Y:S01]  /*1130*/  F2I.U32.TRUNC.NTZ R0, R0 ;  /* 0x0000000000007305 */ /* 0x000ee2000020f000 */
[----:B------:R-:W-:Y:S01]  /*1140*/  UMOV UR25, UR7 ;  /* 0x0000000700197c82 */ /* 0x000fe20008000000 */
[----:B------:R-:W-:Y:S01]  /*1150*/  UMOV UR20, UR19 ;  /* 0x0000001300147c82 */ /* 0x000fe20008000000 */
[----:B----4-:R-:W-:Y:S02]  /*1160*/  R2UR UR4, R2 ;  /* 0x00000000020472ca */ /* 0x010fe400000e0000 */
[----:B------:R-:W-:Y:S02]  /*1170*/  PRMT R2, RZ, 0x7610, R2 ;  /* 0x00007610ff027816 */ /* 0x000fe40000000002 */
[----:B---3--:R-:W-:-:S02]  /*1180*/  R2UR UR6, R0 ;  /* 0x00000000000672ca */ /* 0x008fc400000e0000 */
[----:B------:R-:W-:-:S07]  /*1190*/  PRMT R0, RZ, 0x7610, R0 ;  /* 0x00007610ff007816 */ /* 0x000fce0000000000 */
[----:B------:R-:W-:-:S04]  /*11a0*/  UIADD3 UR5, UPT, UPT, -UR4, URZ, URZ ;  /* 0x000000ff04057290 */ /* 0x000fc8000fffe1ff */
[----:B------:R-:W-:Y:S02]  /*11b0*/  UIMAD UR5, UR8, UR5, UR19 ;  /* 0x00000005080572a4 */ /* 0x000fe4000f8e0213 */
[----:B------:R-:W-:-:S04]  /*11c0*/  UIADD3 UR4, UPT, UPT, -UR6, URZ, URZ ;  /* 0x000000ff06047290 */ /* 0x000fc8000fffe1ff */
[----:B------:R-:W-:Y:S01]  /*11d0*/  IMAD.U32 R51, RZ, RZ, UR5 ;  /* 0x00000005ff337e24 */ /* 0x000fe2000f8e00ff */
[----:B------:R-:W-:-:S06]  /*11e0*/  UIMAD UR4, UR9, UR4, UR7 ;  /* 0x00000004090472a4 */ /* 0x000fcc000f8e0207 */
[----:B------:R-:W-:Y:S01]  /*11f0*/  IMAD.U32 R50, RZ, RZ, UR4 ;  /* 0x00000004ff327e24 */ /* 0x000fe2000f8e00ff */
[----:B-12---:R-:W-:Y:S06]  /*1200*/  BRA.U UP4, `(.L_x_17) ;  /* 0x0000000104447547 */ /* 0x006fec000b800000 */
[----:B------:R-:W-:Y:S02]  /*1210*/  R2UR UR4, R51 ;  /* 0x00000000330472ca */ /* 0x000fe400000e0000 */
[----:B------:R-:W-:-:S11]  /*1220*/  R2UR UR8, R50 ;  /* 0x00000000320872ca */ /* 0x000fd600000e0000 */
[----:B------:R-:W-:Y:S02]  /*1230*/  UISETP.GT.U32.AND UP0, UPT, UR4, 0x1, UPT ;  /* 0x000000010400788c */ /* 0x000fe4000bf04070 */
[----:B------:R-:W-:Y:S02]  /*1240*/  ULOP3.LUT UR4, UR4, 0xfffffffe, URZ, 0xc0, !UPT ;  /* 0xfffffffe04047892 */ /* 0x000fe4000f8ec0ff */
[----:B------:R-:W-:Y:S02]  /*1250*/  UISETP.NE.AND UP1, UPT, UR8, URZ, UP0 ;  /* 0x000000ff0800728c */ /* 0x000fe40008725270 */
[----:B------:R-:W-:Y:S02]  /*1260*/  UISETP.NE.AND UP0, UPT, UR8, 0x1, UP0 ;  /* 0x000000010800788c */ /* 0x000fe40008705270 */
[----:B------:R-:W-:Y:S02]  /*1270*/  USEL UR7, URZ, 0x1, UP1 ;  /* 0x00000001ff077887 */ /* 0x000fe40008800000 */
[----:B------:R-:W-:-:S02]  /*1280*/  USEL UR6, URZ, 0x4, UP0 ;  /* 0x00000004ff067887 */ /* 0x000fc40008000000 */
[----:B------:R-:W-:Y:S02]  /*1290*/  USEL UR5, URZ, 0x2, UP1 ;  /* 0x00000002ff057887 */ /* 0x000fe40008800000 */
[----:B------:R-:W-:Y:S02]  /*12a0*/  ULEA UR4, UR8, UR4, 0x1 ;  /* 0x0000000408047291 */ /* 0x000fe4000f8e08ff */
[----:B------:R-:W-:Y:S02]  /*12b0*/  USEL UR8, URZ, 0x8, UP0 ;  /* 0x00000008ff087887 */ /* 0x000fe40008000000 */
[----:B------:R-:W-:-:S03]  /*12c0*/  UIADD3 UR5, UPT, UPT, UR5, UR6, UR7 ;  /* 0x0000000605057290 */ /* 0x000fc6000fffe007 */
[----:B------:R-:W-:Y:S01]  /*12d0*/  UMOV UR6, 0x3 ;  /* 0x0000000300067882 */ /* 0x000fe20000000000 */
[----:B------:R-:W-:Y:S02]  /*12e0*/  UIADD3 UR5, UPT, UPT, UR5, UR8, URZ ;  /* 0x0000000805057290 */ /* 0x000fe4000fffe0ff */
[----:B------:R-:W-:-:S04]  /*12f0*/  USHF.L.U32 UR4, UR6, UR4, URZ ;  /* 0x0000000406047299 */ /* 0x000fc800080006ff */
[----:B------:R-:W-:Y:S02]  /*1300*/  IMAD.U32 R2, RZ, RZ, UR5 ;  /* 0x00000005ff027e24 */ /* 0x000fe4000f8e00ff */
[----:B------:R-:W-:Y:S02]  /*1310*/  IMAD.U32 R0, RZ, RZ, UR4 ;  /* 0x00000004ff007e24 */ /* 0x000fe4000f8e00ff */
.L_x_17:
[----:B------:R-:W-:Y:S05]  /*1320*/  BRA.U !UP2, `(.L_x_18) ;  /* 0x000000010ad07547 */ /* 0x000fea000b800000 */
[----:B------:R-:W1:Y:S01]  /*1330*/  LDCU.128 UR20, c[0x0][0xb10] ;  /* 0x00016200ff1477ac */ /* 0x000e620008000c00 */
[----:B------:R-:W2:Y:S01]  /*1340*/  LDCU UR12, c[0x0][0x370] ;  /* 0x00006e00ff0c77ac */ /* 0x000ea20008000800 */
[----:B------:R-:W3:Y:S01]  /*1350*/  LDCU UR5, c[0x0][0x374] ;  /* 0x00006e80ff0577ac */ /* 0x000ee20008000800 */
[----:B------:R-:W4:Y:S01]  /*1360*/  LDCU UR26, c[0x0][0xb0c] ;  /* 0x00016180ff1a77ac */ /* 0x000f220008000800 */
[----:B------:R-:W4:Y:S01]  /*1370*/  LDCU UR4, c[0x0][0xb20] ;  /* 0x00016400ff0477ac */ /* 0x000f220008000800 */
[----:B------:R-:W4:Y:S01]  /*1380*/  LDCU.64 UR16, c[0x0][0xb28] ;  /* 0x00016500ff1077ac */ /* 0x000f220008000a00 */
[----:B-1----:R-:W-:Y:S02]  /*1390*/  UISETP.NE.AND UP0, UPT, UR22, 0x1, UPT ;  /* 0x000000011600788c */ /* 0x002fe4000bf05270 */
[----:B---3--:R-:W-:Y:S02]  /*13a0*/  UIMAD.WIDE.U32 UR6, UR5, UR23, URZ ;  /* 0x00000017050672a5 */ /* 0x008fe4000f8e00ff */
[----:B--2---:R-:W-:-:S02]  /*13b0*/  UIMAD.WIDE.U32 UR8, UR12, UR20, URZ ;  /* 0x000000140c0872a5 */ /* 0x004fc4000f8e00ff */
[----:B----4-:R-:W-:Y:S02]  /*13c0*/  UISETP.NE.AND UP1, UPT, UR26, 0x1, UPT ;  /* 0x000000011a00788c */ /* 0x010fe4000bf25270 */
[----:B------:R-:W-:Y:S01]  /*13d0*/  UISETP.NE.AND UP2, UPT, UR18, 0x1, UPT ;  /* 0x000000011200788c */ /* 0x000fe2000bf45270 */
[----:B------:R-:W-:Y:S02]  /*13e0*/  UMOV UR6, UR7 ;  /* 0x0000000700067c82 */ /* 0x000fe40008000000 */
[----:B------:R-:W-:Y:S01]  /*13f0*/  UMOV UR8, UR9 ;  /* 0x0000000900087c82 */ /* 0x000fe20008000000 */
[----:B------:R-:W-:Y:S02]  /*1400*/  @UP0 USHF.R.U32.HI UR5, URZ, UR4, UR6 ;  /* 0x00000004ff050299 */ /* 0x000fe40008011606 */
[----:B------:R-:W-:Y:S02]  /*1410*/  UIMAD.WIDE.U32 UR14, UR25, UR23, URZ ;  /* 0x00000017190e72a5 */ /* 0x000fe4000f8e00ff */
[----:B------:R-:W-:-:S02]  /*1420*/  UIMAD.WIDE.U32 UR6, UR5, UR16, URZ ;  /* 0x00000010050672a5 */ /* 0x000fc4000f8e00ff */
[----:B------:R-:W-:Y:S02]  /*1430*/  @UP1 USHF.R.U32.HI UR12, URZ, UR21, UR8 ;  /* 0x00000015ff0c1299 */ /* 0x000fe40008011608 */
[----:B------:R-:W-:Y:S02]  /*1440*/  UIMAD.WIDE.U32 UR10, UR19, UR20, URZ ;  /* 0x00000014130a72a5 */ /* 0x000fe4000f8e00ff */
[----:B------:R-:W-:Y:S01]  /*1450*/  UIMAD.WIDE.U32 UR8, UR12, UR16, URZ ;  /* 0x000000100c0872a5 */ /* 0x000fe2000f8e00ff */
[----:B------:R-:W-:Y:S01]  /*1460*/  UMOV UR14, UR15 ;  /* 0x0000000f000e7c82 */ /* 0x000fe20008000000 */
[----:B------:R-:W-:Y:S01]  /*1470*/  UMOV UR6, UR7 ;  /* 0x0000000700067c82 */ /* 0x000fe20008000000 */
[----:B------:R-:W-:Y:S02]  /*1480*/  USHF.R.U32.HI UR14, URZ, UR4, UR14 ;  /* 0x00000004ff0e7299 */ /* 0x000fe4000801160e */
[----:B------:R-:W-:Y:S01]  /*1490*/  @UP2 USHF.R.U32.HI UR5, URZ, UR17, UR6 ;  /* 0x00000011ff052299 */ /* 0x000fe20008011606 */
[----:B------:R-:W-:-:S02]  /*14a0*/  UMOV UR10, UR11 ;  /* 0x0000000b000a7c82 */ /* 0x000fc40008000000 */
[----:B------:R-:W-:Y:S01]  /*14b0*/  UMOV UR6, UR9 ;  /* 0x0000000900067c82 */ /* 0x000fe20008000000 */
[----:B------:R-:W-:Y:S02]  /*14c0*/  USHF.R.U32.HI UR10, URZ, UR21, UR10 ;  /* 0x00000015ff0a7299 */ /* 0x000fe4000801160a */
[----:B------:R-:W-:Y:S02]  /*14d0*/  @UP2 USHF.R.U32.HI UR12, URZ, UR17, UR6 ;  /* 0x00000011ff0c2299 */ /* 0x000fe40008011606 */
[----:B------:R-:W-:Y:S02]  /*14e0*/  USEL UR4, UR25, UR14, !UP0 ;  /* 0x0000000e19047287 */ /* 0x000fe4000c000000 */
[----:B------:R-:W-:Y:S02]  /*14f0*/  UIMAD UR6, UR5, UR18, URZ ;  /* 0x00000012050672a4 */ /* 0x000fe4000f8e02ff */
[----:B------:R-:W-:Y:S02]  /*1500*/  USEL UR5, UR19, UR10, !UP1 ;  /* 0x0000000a13057287 */ /* 0x000fe4000c800000 */
[----:B------:R-:W-:-:S02]  /*1510*/  UIMAD UR8, UR12, UR18, URZ ;  /* 0x000000120c0872a4 */ /* 0x000fc4000f8e02ff */
[----:B------:R-:W-:Y:S02]  /*1520*/  UISETP.GE.AND UP0, UPT, UR4, UR6, UPT ;  /* 0x000000060400728c */ /* 0x000fe4000bf06270 */
[----:B------:R-:W-:Y:S02]  /*1530*/  UIMAD.WIDE.U32 UR6, UR4, UR16, URZ ;  /* 0x00000010040672a5 */ /* 0x000fe4000f8e00ff */
[----:B------:R-:W-:Y:S02]  /*1540*/  UISETP.GE.OR UP0, UPT, UR5, UR8, UP0 ;  /* 0x000000080500728c */ /* 0x000fe40008706670 */
[----:B------:R-:W-:Y:S02]  /*1550*/  UIMAD.WIDE.U32 UR8, UR5, UR16, URZ ;  /* 0x00000010050872a5 */ /* 0x000fe4000f8e00ff */
[----:B------:R-:W-:Y:S02]  /*1560*/  USHF.R.U32.HI UR7, URZ, UR17, UR7 ;  /* 0x00000011ff077299 */ /* 0x000fe40008011607 */
[----:B------:R-:W-:-:S02]  /*1570*/  UIADD3 UR10, UPT, UPT, -UR4, URZ, URZ ;  /* 0x000000ff040a7290 */ /* 0x000fc4000fffe1ff */
[----:B------:R-:W-:Y:S02]  /*1580*/  USEL UR7, UR4, UR7, !UP2 ;  /* 0x0000000704077287 */ /* 0x000fe4000d000000 */
[----:B------:R-:W-:Y:S01]  /*1590*/  UIADD3 UR20, UPT, UPT, -UR5, URZ, URZ ;  /* 0x000000ff05147290 */ /* 0x000fe2000fffe1ff */
[----:B------:R-:W-:Y:S01]  /*15a0*/  @!UP0 UMOV UR6, UR9 ;  /* 0x0000000900068c82 */ /* 0x000fe20008000000 */
[----:B------:R-:W-:Y:S02]  /*15b0*/  UIADD3 UR8, UPT, UPT, -UR7, URZ, URZ ;  /* 0x000000ff07087290 */ /* 0x000fe4000fffe1ff */
[----:B------:R-:W-:Y:S02]  /*15c0*/  @!UP0 USHF.R.U32.HI UR6, URZ, UR17, UR6 ;  /* 0x00000011ff068299 */ /* 0x000fe40008011606 */
[----:B------:R-:W-:Y:S02]  /*15d0*/  UIMAD UR8, UR18, UR8, UR4 ;  /* 0x00000008120872a4 */ /* 0x000fe4000f8e0204 */
[----:B------:R-:W-:-:S02]  /*15e0*/  @!UP0 USEL UR6, UR5, UR6, !UP2 ;  /* 0x0000000605068287 */ /* 0x000fc4000d000000 */
[----:B------:R-:W-:Y:S02]  /*15f0*/  UIMAD UR25, UR22, UR10, UR25 ;  /* 0x0000000a161972a4 */ /* 0x000fe4000f8e0219 */
[----:B------:R-:W-:Y:S02]  /*1600*/  @!UP0 UIADD3 UR7, UPT, UPT, UR7, -UR6, URZ ;  /* 0x8000000607078290 */ /* 0x000fe4000fffe0ff */
[----:B------:R-:W-:Y:S02]  /*1610*/  @!UP0 UIMAD UR6, UR8, UR12, UR6 ;  /* 0x0000000c080682a4 */ /* 0x000fe4000f8e0206 */
[----:B------:R-:W-:Y:S02]  /*1620*/  @!UP0 UIMAD UR4, UR7, UR18, UR5 ;  /* 0x00000012070482a4 */ /* 0x000fe4000f8e0205 */
[----:B------:R-:W-:Y:S02]  /*1630*/  UIMAD UR20, UR26, UR20, UR19 ;  /* 0x000000141a1472a4 */ /* 0x000fe4000f8e0213 */
[----:B------:R-:W-:Y:S01]  /*1640*/  UIMAD UR25, UR4, UR22, UR25 ;  /* 0x00000016041972a4 */ /* 0x000fe2000f8e0219 */
[----:B------:R-:W-:-:S02]  /*1650*/  @!UP0 UMOV UR5, UR6 ;  /* 0x0000000600058c82 */ /* 0x000fc40008000000 */
[----:B------:R-:W-:-:S12]  /*1660*/  UIMAD UR20, UR5, UR26, UR20 ;  /* 0x0000001a051472a4 */ /* 0x000fd8000f8e0214 */
.L_x_18:
[----:B------:R-:W-:Y:S02]  /*1670*/  UISETP.NE.AND UP1, UPT, UR27, 0x1, UPT ;  /* 0x000000011b00788c */ /* 0x000fe4000bf25270 */
[----:B------:R-:W-:Y:S02]  /*1680*/  UISETP.NE.AND UP0, UPT, UR13, 0x2, UPT ;  /* 0x000000020d00788c */ /* 0x000fe4000bf05270 */
[----:B------:R-:W-:Y:S02]  /*1690*/  ULOP3.LUT UR28, UR28, 0x800, URZ, 0xc0, !UPT ;  /* 0x000008001c1c7892 */ /* 0x000fe4000f8ec0ff */
[----:B------:R-:W-:-:S03]  /*16a0*/  USHF.L.U32 UR24, UR29, UR24, URZ ;  /* 0x000000181d187299 */ /* 0x000fc600080006ff */
[----:B------:R-:W-:Y:S09]  /*16b0*/  BRA.U UP1, `(.L_x_19) ;  /* 0x0000000101447547 */ /* 0x000ff2000b800000 */
[----:B------:R-:W1:Y:S01]  /*16c0*/  LDCU.128 UR8, c[0x0][0xb10] ;  /* 0x00016200ff0877ac */ /* 0x000e620008000c00 */
[----:B------:R-:W2:Y:S01]  /*16d0*/  LDCU UR12, c[0x0][0xb0c] ;  /* 0x00016180ff0c77ac */ /* 0x000ea20008000800 */
[----:B------:R-:W3:Y:S01]  /*16e0*/  LDCU UR14, c[0x0][0xb20] ;  /* 0x00016400ff0e77ac */ /* 0x000ee20008000800 */
[----:B-1----:R-:W-:Y:S02]  /*16f0*/  UIMAD.WIDE.U32 UR6, UR20, UR8, URZ ;  /* 0x00000008140672a5 */ /* 0x002fe4000f8e00ff */
[----:B------:R-:W-:Y:S02]  /*1700*/  UIMAD.WIDE.U32 UR4, UR25, UR11, URZ ;  /* 0x0000000b190472a5 */ /* 0x000fe4000f8e00ff */
[----:B--2---:R-:W-:Y:S02]  /*1710*/  UISETP.NE.AND UP2, UPT, UR12, 0x1, UPT ;  /* 0x000000010c00788c */ /* 0x004fe4000bf45270 */
[----:B------:R-:W-:Y:S01]  /*1720*/  UISETP.NE.AND UP1, UPT, UR10, 0x1, UPT ;  /* 0x000000010a00788c */ /* 0x000fe2000bf25270 */
[----:B------:R-:W-:-:S02]  /*1730*/  UMOV UR6, UR7 ;  /* 0x0000000700067c82 */ /* 0x000fc40008000000 */
[----:B------:R-:W-:Y:S01]  /*1740*/  UMOV UR4, UR5 ;  /* 0x0000000500047c82 */ /* 0x000fe20008000000 */
[----:B------:R-:W-:Y:S02]  /*1750*/  USHF.R.U32.HI UR6, URZ, UR9, UR6 ;  /* 0x00000009ff067299 */ /* 0x000fe40008011606 */
[----:B---3--:R-:W-:Y:S02]  /*1760*/  USHF.R.U32.HI UR4, URZ, UR14, UR4 ;  /* 0x0000000eff047299 */ /* 0x008fe40008011604 */
[----:B------:R-:W-:Y:S02]  /*1770*/  USEL UR5, UR20, UR6, !UP2 ;  /* 0x0000000614057287 */ /* 0x000fe4000d000000 */
[----:B------:R-:W-:-:S04]  /*1780*/  USEL UR4, UR25, UR4, !UP1 ;  /* 0x0000000419047287 */ /* 0x000fc8000c800000 */
[----:B------:R-:W-:Y:S02]  /*1790*/  UIADD3 UR6, UPT, UPT, -UR4, UR5, URZ ;  /* 0x0000000504067290 */ /* 0x000fe4000fffe1ff */
[----:B------:R-:W-:Y:S02]  /*17a0*/  UIADD3 UR4, UPT, UPT, UR4, -UR5, URZ ;  /* 0x8000000504047290 */ /* 0x000fe4000fffe0ff */
[----:B------:R-:W-:Y:S02]  /*17b0*/  UIMAD UR25, UR6, UR10, UR25 ;  /* 0x0000000a061972a4 */ /* 0x000fe4000f8e0219 */
[----:B------:R-:W-:-:S12]  /*17c0*/  UIMAD UR20, UR4, UR12, UR20 ;  /* 0x0000000c041472a4 */ /* 0x000fd8000f8e0214 */
.L_x_19:
[----:B------:R-:W-:Y:S05]  /*17d0*/  BRA.U !UP5, `(.L_x_20) ;  /* 0x000000010d0c7547 */ /* 0x000fea000b800000 */
[----:B------:R-:W-:Y:S01]  /*17e0*/  UCGABAR_WAIT ;  /* 0x0000000000007dc7 */ /* 0x000fe20008000000 */
[----:B------:R-:W-:Y:S01]  /*17f0*/  CCTL.IVALL ;  /* 0x00000000ff00798f */ /* 0x000fe20002000000 */
[----:B------:R-:W-:Y:S05]  /*1800*/  BRA `(.L_x_21) ;  /* 0x0000000000047947 */ /* 0x000fea0003800000 */
.L_x_20:
[----:B------:R-:W-:Y:S06]  /*1810*/  BAR.SYNC.DEFER_BLOCKING 0x0 ;  /* 0x0000000000007b1d */ /* 0x000fec0000010000 */
.L_x_21:
[----:B------:R-:W-:Y:S05]  /*1820*/  BRA.U UP0, `(.L_x_22) ;  /* 0x0000001500147547 */ /* 0x000fea000b800000 */
[----:B------:R-:W1:Y:S01]  /*1830*/  LDCU UR6, c[0x0][0x38c] ;  /* 0x00007180ff0677ac */ /* 0x000e620008000800 */
[----:B------:R-:W2:Y:S01]  /*1840*/  S2UR UR9, SR_CgaCtaId ;  /* 0x00000000000979c3 */ /* 0x000ea20000008800 */
[----:B------:R-:W-:Y:S01]  /*1850*/  PLOP3.LUT P1, PT, PT, PT, UP3, 0x80, 0x8 ;  /* 0x000000000008781c */ /* 0x000fe20003f2f038 */
[----:B------:R-:W-:Y:S01]  /*1860*/  IMAD.MOV.U32 R12, RZ, RZ, 0x1 ;  /* 0x00000001ff0c7424 */ /* 0x000fe200078e00ff */
[----:B------:R-:W-:Y:S01]  /*1870*/  UMOV UR8, 0x400 ;  /* 0x0000040000087882 */ /* 0x000fe20000000000 */
[----:B------:R-:W-:Y:S01]  /*1880*/  UISETP.NE.AND UP1, UPT, UR13, URZ, UPT ;  /* 0x000000ff0d00728c */ /* 0x000fe2000bf25270 */
[----:B------:R-:W-:Y:S01]  /*1890*/  ISETP.NE.AND P2, PT, R3, RZ, P3 ;  /* 0x000000ff0300720c */ /* 0x000fe20001f45270 */
[----:B------:R-:W-:Y:S01]  /*18a0*/  USHF.L.U32 UR7, UR19, 0x6, URZ ;  /* 0x0000000613077899 */ /* 0x000fe200080006ff */
[----:B------:R-:W-:Y:S01]  /*18b0*/  PLOP3.LUT P1, PT, P1, PT, PT, 0x8, 0x80 ;  /* 0x000000000080781c */ /* 0x000fe20000f2e170 */
[----:B------:R-:W-:Y:S01]  /*18c0*/  USHF.L.U32 UR46, UR19, 0x5, URZ ;  /* 0x00000005132e7899 */ /* 0x000fe200080006ff */
[----:B------:R-:W-:Y:S01]  /*18d0*/  CS2R R10, SRZ ;  /* 0x00000000000a7805 */ /* 0x000fe2000001ff00 */
[----:B------:R-:W-:Y:S01]  /*18e0*/  IMAD.MOV.U32 R9, RZ, RZ, RZ ;  /* 0x000000ffff097224 */ /* 0x000fe200078e00ff */
[----:B------:R-:W3:Y:S01]  /*18f0*/  LDCU UR39, c[0x0][0x370] ;  /* 0x00006e00ff2777ac */ /* 0x000ee20008000800 */
[----:B------:R-:W-:Y:S01]  /*1900*/  IMAD.MOV.U32 R8, RZ, RZ, 0x1 ;  /* 0x00000001ff087424 */ /* 0x000fe200078e00ff */
[----:B------:R-:W-:-:S02]  /*1910*/  USEL UR21, UR43, 0x2, UP1 ;  /* 0x000000022b157887 */ /* 0x000fc40008800000 */
[----:B-1----:R-:W-:Y:S02]  /*1920*/  UIADD3 UR5, UPT, UPT, UR6, 0x3f, URZ ;  /* 0x0000003f06057890 */ /* 0x002fe4000fffe0ff */
[----:B------:R-:W-:Y:S02]  /*1930*/  UIADD3 UR47, UPT, UPT, UR6, 0x7e, URZ ;  /* 0x0000007e062f7890 */ /* 0x000fe4000fffe0ff */
[----:B------:R-:W-:Y:S01]  /*1940*/  USHF.R.S32.HI UR4, URZ, 0x1f, UR5 ;  /* 0x0000001fff047899 */ /* 0x000fe20008011405 */
[----:B------:R-:W1:Y:S03]  /*1950*/  LDCU.64 UR26, c[0x0][0x348] ;  /* 0x00006900ff1a77ac */ /* 0x000e660008000a00 */
[----:B------:R-:W-:Y:S02]  /*1960*/  ULEA.HI UR4, UR4, UR5, URZ, 0x6 ;  /* 0x0000000504047291 */ /* 0x000fe4000f8f30ff */
[----:B--2---:R-:W-:-:S02]  /*1970*/  ULEA UR13, UR9, UR8, 0x18 ;  /* 0x00000008090d7291 */ /* 0x004fc4000f8ec0ff */
[----:B------:R-:W-:Y:S02]  /*1980*/  USHF.R.S32.HI UR41, URZ, 0x6, UR4 ;  /* 0x00000006ff297899 */ /* 0x000fe40008011404 */
[----:B------:R-:W-:Y:S02]  /*1990*/  UIADD3 UR4, UPT, UPT, UR6, -0x1, URZ ;  /* 0xffffffff06047890 */ /* 0x000fe4000fffe0ff */
[----:B------:R-:W-:Y:S02]  /*19a0*/  UISETP.LT.U32.AND UP0, UPT, UR41, 0x5, UPT ;  /* 0x000000052900788c */ /* 0x000fe4000bf01070 */
[----:B------:R-:W-:Y:S02]  /*19b0*/  UISETP.GE.U32.AND UP2, UPT, UR4, -0x7f, UPT ;  /* 0xffffff810400788c */ /* 0x000fe4000bf46070 */
[----:B------:R-:W-:Y:S02]  /*19c0*/  USEL UR40, UR41, 0x5, UP0 ;  /* 0x0000000529287887 */ /* 0x000fe40008000000 */
[----:B------:R-:W-:-:S02]  /*19d0*/  ULOP3.LUT UR5, UR7, 0x40, URZ, 0xc0, !UPT ;  /* 0x0000004007057892 */ /* 0x000fc4000f8ec0ff */
[----:B------:R-:W-:Y:S02]  /*19e0*/  UIADD3 UR4, UPT, UPT, UR40, -0x1, URZ ;  /* 0xffffffff28047890 */ /* 0x000fe4000fffe0ff */
[----:B------:R-:W-:Y:S01]  /*19f0*/  ULEA UR30, UR28, UR13, 0x1 ;  /* 0x0000000d1c1e7291 */ /* 0x000fe2000f8e08ff */
[----:B------:R-:W2:Y:S02]  /*1a00*/  LDCU UR38, c[0x0][0x374] ;  /* 0x00006e80ff2677ac */ /* 0x000ea40008000800 */
[----:B------:R-:W-:Y:S02]  /*1a10*/  @UP2 UIADD3 UR4, UPT, UPT, UR40, URZ, URZ ;  /* 0x000000ff28042290 */ /* 0x000fe4000fffe0ff */
[----:B------:R-:W-:Y:S02]  /*1a20*/  ULOP3.LUT UR46, UR46, 0x20, URZ, 0xc0, !UPT ;  /* 0x000000202e2e7892 */ /* 0x000fe4000f8ec0ff */
[----:B------:R-:W-:Y:S02]  /*1a30*/  ULEA.HI UR45, UR28, UR5, URZ, 0x1a ;  /* 0x000000051c2d7291 */ /* 0x000fe4000f8fd0ff */
[----:B------:R-:W-:-:S02]  /*1a40*/  UIADD3 UR30, UPT, UPT, UR30, 0x3300, URZ ;  /* 0x000033001e1e7890 */ /* 0x000fc4000fffe0ff */
[----:B------:R-:W-:Y:S02]  /*1a50*/  UIADD3 UR44, UPT, UPT, UR41, -UR40, URZ ;  /* 0x80000028292c7290 */ /* 0x000fe4000fffe0ff */
[----:B------:R-:W-:Y:S02]  /*1a60*/  UIADD3 UR29, UPT, UPT, UR4, 0x1, URZ ;  /* 0x00000001041d7890 */ /* 0x000fe4000fffe0ff */
[----:B------:R-:W-:Y:S01]  /*1a70*/  UIADD3 UR43, UPT, UPT, -UR4, URZ, URZ ;  /* 0x000000ff042b7290 */ /* 0x000fe2000fffe1ff */
[----:B-1-3--:R-:W-:-:S11]  /*1a80*/  UMOV UR6, URZ ;  /* 0x000000ff00067c82 */ /* 0x00afd60008000000 */
.L_x_42:
[----:B------:R-:W1:Y:S02]  /*1a90*/  S2UR UR4, SR_CgaCtaId ;  /* 0x00000000000479c3 */ /* 0x000e640000008800 */
[----:B-1----:R-:W-:-:S09]  /*1aa0*/  UISETP.NE.AND UP0, UPT, UR4, URZ, UPT ;  /* 0x000000ff0400728c */ /* 0x002fd2000bf05270 */
[----:B------:R-:W-:Y:S05]  /*1ab0*/  BRA.U UP0, `(.L_x_23) ;  /* 0x0000000100287547 */ /* 0x000fea000b800000 */
[----:B------:R-:W-:Y:S02]  /*1ac0*/  LEA R0, R9, UR13, 0x3 ;  /* 0x0000000d09007c11 */ /* 0x000fe4000f8e18ff */
[----:B------:R-:W-:-:S04]  /*1ad0*/  SHF.L.U32 R2, R8, 0x1f, RZ ;  /* 0x0000001f08027819 */ /* 0x000fc800000006ff */
[----:B------:R-:W1:Y:S02]  /*1ae0*/  SYNCS.PHASECHK.TRANS64.TRYWAIT P0, [R0+URZ+0x100], R2 ;  /* 0x00010002000075a7 */ /* 0x000e6400080011ff */
[----:B-1----:R-:W-:Y:S05]  /*1af0*/  @!P0 BRA `(.L_x_24) ;  /* 0x0000006000b48947 */ /* 0x002fea0003800000 */
.L_x_134:
[----:B------:R-:W-:Y:S01]  /*1b00*/  VIADD R9, R9, 0x1 ;  /* 0x0000000109097836 */ /* 0x000fe20000000000 */
[----:B------:R1:W-:Y:S04]  /*1b10*/  SYNCS.ARRIVE.TRANS64.A1T0 RZ, [R0+URZ+0xf0], RZ ;  /* 0x0000f0ff00ff79a7 */ /* 0x0003e800081000ff */
[----:B------:R-:W-:-:S04]  /*1b20*/  ISETP.NE.AND P0, PT, R9, 0x2, PT ;  /* 0x000000020900780c */ /* 0x000fc80003f05270 */
[----:B------:R-:W-:Y:S02]  /*1b30*/  SEL R9, R9, RZ, P0 ;  /* 0x000000ff09097207 */ /* 0x000fe40000000000 */
[----:B-1----:R-:W-:-:S04]  /*1b40*/  SEL R0, RZ, 0x1, P0 ;  /* 0x00000001ff007807 */ /* 0x002fc80000000000 */
[----:B------:R-:W-:-:S07]  /*1b50*/  LOP3.LUT R8, R8, R0, RZ, 0x3c, !PT ;  /* 0x0000000008087212 */ /* 0x000fce00078e3cff */
.L_x_23:
[----:B------:R-:W-:Y:S01]  /*1b60*/  ULEA UR4, UR6, UR13, 0x3 ;  /* 0x0000000d06047291 */ /* 0x000fe2000f8e18ff */
[----:B------:R-:W-:Y:S01]  /*1b70*/  SHF.L.U32 R0, R12, 0x1f, RZ ;  /* 0x0000001f0c007819 */ /* 0x000fe200000006ff */
[----:B------:R-:W-:Y:S02]  /*1b80*/  UISETP.GE.U32.AND UP0, UPT, UR47, 0x7f, UPT ;  /* 0x0000007f2f00788c */ /* 0x000fe4000bf06070 */
[----:B------:R-:W-:Y:S01]  /*1b90*/  ULEA UR11, UR25, UR46, 0x6 ;  /* 0x0000002e190b7291 */ /* 0x000fe2000f8e30ff */
[----:B------:R-:W-:-:S04]  /*1ba0*/  UMOV UR7, URZ ;  /* 0x000000ff00077c82 */ /* 0x000fc80008000000 */
[----:B------:R1:W3:Y:S01]  /*1bb0*/  SYNCS.PHASECHK.TRANS64.TRYWAIT P0, [UR4+0x28], R0 ;  /* 0x00002800ff0075a7 */ /* 0x0002e20008001104 */
[----:B------:R-:W-:-:S04]  /*1bc0*/  ULEA.HI UR4, UR20, UR20, URZ, 0x1 ;  /* 0x0000001414047291 */ /* 0x000fc8000f8f08ff */
[----:B------:R-:W-:-:S04]  /*1bd0*/  USHF.L.U32 UR4, UR4, 0x6, URZ ;  /* 0x0000000604047899 */ /* 0x000fc800080006ff */
[----:B------:R-:W-:-:S04]  /*1be0*/  ULOP3.LUT UR35, UR4, 0xffffff80, URZ, 0xc0, !UPT ;  /* 0xffffff8004237892 */ /* 0x000fc8000f8ec0ff */
[----:B------:R-:W-:Y:S01]  /*1bf0*/  UIADD3 UR35, UPT, UPT, UR45, UR35, URZ ;  /* 0x000000232d237290 */ /* 0x000fe2000fffe0ff */
[----:B------:R-:W-:Y:S11]  /*1c00*/  BRA.U !UP0, `(.L_x_25) ;  /* 0x0000000108c87547 */ /* 0x000ff6000b800000 */
[----:B------:R-:W-:Y:S01]  /*1c10*/  UMOV UR16, UR43 ;  /* 0x0000002b00107c82 */ /* 0x000fe20008000000 */
[----:B------:R-:W-:Y:S01]  /*1c20*/  UMOV UR4, UR6 ;  /* 0x0000000600047c82 */ /* 0x000fe20008000000 */
[----:B------:R-:W-:-:S05]  /*1c30*/  UMOV UR34, URZ ;  /* 0x000000ff00227c82 */ /* 0x000fca0008000000 */
.L_x_31:
[----:B------:R-:W-:Y:S01]  /*1c40*/  ULEA UR33, UR4, UR13, 0x3 ;  /* 0x0000000d04217291 */ /* 0x000fe2000f8e18ff */
[----:B------:R-:W-:Y:S01]  /*1c50*/  @P3 MOV R2, 0x6000 ;  /* 0x0000600000023802 */ /* 0x000fe20000000f00 */
[----:B-1-34-:R-:W-:Y:S10]  /*1c60*/  @P0 BRA `(.L_x_26) ;  /* 0x00000000000c0947 */ /* 0x01aff40003800000 */
[----:B------:R-:W-:-:S04]  /*1c70*/  SHF.L.U32 R3, R12, 0x1f, RZ ;  /* 0x0000001f0c037819 */ /* 0x000fc800000006ff */
[----:B------:R-:W3:Y:S02]  /*1c80*/  SYNCS.PHASECHK.TRANS64.TRYWAIT P0, [UR33+0x28], R3 ;  /* 0x00002803ff0075a7 */ /* 0x000ee40008001121 */
[----:B---3--:R-:W-:Y:S05]  /*1c90*/  @!P0 BRA `(.L_x_27) ;  /* 0x0000006000608947 */ /* 0x008fea0003800000 */
.L_x_26:
[----:B------:R3:W-:Y:S01]  /*1ca0*/  @P3 SYNCS.ARRIVE.TRANS64 RZ, [UR33], R2 ;  /* 0x00000002ffff39a7 */ /* 0x0007e20008000021 */
[----:B------:R-:W-:Y:S02]  /*1cb0*/  ULOP3.LUT UR5, UR21, 0x2, URZ, 0xfc, !UPT ;  /* 0x0000000215057892 */ /* 0x000fe4000f8efcff */
[----:B------:R-:W-:Y:S02]  /*1cc0*/  UIADD3 UR16, UPT, UPT, UR16, 0x1, URZ ;  /* 0x0000000110107890 */ /* 0x000fe4000fffe0ff */
[----:B------:R-:W-:Y:S02]  /*1cd0*/  UISETP.NE.AND UP0, UPT, UR5, 0x2, UPT ;  /* 0x000000020500788c */ /* 0x000fe4000bf05270 */
[----:B------:R-:W-:-:S07]  /*1ce0*/  UISETP.NE.AND UP2, UPT, UR16, 0x1, UPT ;  /* 0x000000011000788c */ /* 0x000fce000bf45270 */
[----:B------:R-:W-:Y:S05]  /*1cf0*/  BRA.U UP0, `(.L_x_28) ;  /* 0x0000000100047547 */ /* 0x000fea000b800000 */
[----:B--2---:R-:W-:Y:S05]  /*1d00*/  BPT.TRAP 0x1 ;  /* 0x000000040000795c */ /* 0x004fea0000300000 */
.L_x_28:
[----:B------:R-:W-:Y:S04]  /*1d10*/  BSSY.RECONVERGENT B0, `(.L_x_29) ;  /* 0x0000003000007945 */ /* 0x000fe80003800200 */
[----:B------:R-:W-:Y:S05]  /*1d20*/  @!P2 BRA `(.L_x_30) ;  /* 0x000000000004a947 */ /* 0x000fea0003800000 */
[----:B--2---:R-:W-:Y:S05]  /*1d30*/  BPT.TRAP 0x1 ;  /* 0x000000040000795c */ /* 0x004fea0000300000 */
.L_x_30:
[----:B--2---:R-:W-:Y:S05]  /*1d40*/  BSYNC.RECONVERGENT B0 ;  /* 0x0000000000007941 */ /* 0x004fea0003800200 */
.L_x_29:
[----:B------:R-:W-:Y:S02]  /*1d50*/  UIADD3 UR5, UPT, UPT, UR4, 0x1, URZ ;  /* 0x0000000104057890 */ /* 0x000fe4000fffe0ff */
[----:B------:R-:W-:Y:S02]  /*1d60*/  USHF.L.U32 UR8, UR4, 0xc, URZ ;  /* 0x0000000c04087899 */ /* 0x000fe400080006ff */
[----:B------:R-:W-:Y:S02]  /*1d70*/  UISETP.NE.AND UP0, UPT, UR5, 0x5, UPT ;  /* 0x000000050500788c */ /* 0x000fe4000bf05270 */
[----:B------:R-:W-:Y:S02]  /*1d80*/  ULOP3.LUT UR32, UR8, UR28, URZ, 0xfc, !UPT ;  /* 0x0000001c08207292 */ /* 0x000fe4000f8efcff */
[----:B------:R-:W-:Y:S02]  /*1d90*/  USEL UR7, URZ, 0x1, UP0 ;  /* 0x00000001ff077887 */ /* 0x000fe40008000000 */
[----:B------:R-:W-:-:S02]  /*1da0*/  USEL UR6, UR5, URZ, UP0 ;  /* 0x000000ff05067287 */ /* 0x000fc40008000000 */
[----:B------:R-:W-:Y:S02]  /*1db0*/  UIADD3 UR14, UP1, UPT, UR26, 0x80, URZ ;  /* 0x000000801a0e7890 */ /* 0x000fe4000ff3e0ff */
[----:B------:R-:W-:Y:S01]  /*1dc0*/  ULEA UR5, UR6, UR13, 0x3 ;  /* 0x0000000d06057291 */ /* 0x000fe2000f8e18ff */
[----:B------:R-:W-:Y:S01]  /*1dd0*/  LOP3.LUT R12, R12, UR7, RZ, 0x3c, !PT ;  /* 0x000000070c0c7c12 */ /* 0x000fe2000f8e3cff */
[----:B------:R-:W-:Y:S02]  /*1de0*/  ULEA UR32, UR32, UR13, 0x1 ;  /* 0x0000000d20207291 */ /* 0x000fe4000f8e08ff */
[----:B------:R-:W-:Y:S01]  /*1df0*/  UIADD3 UR4, UP0, UPT, UR26, 0x180, URZ ;  /* 0x000001801a047890 */ /* 0x000fe2000ff1e0ff */
[----:B-1----:R-:W-:Y:S01]  /*1e00*/  SHF.L.U32 R0, R12, 0x1f, RZ ;  /* 0x0000001f0c007819 */ /* 0x002fe200000006ff */
[----:B------:R-:W-:Y:S02]  /*1e10*/  ULOP3.LUT UR33, UR33, 0xfefffff8, URZ, 0xc0, !UPT ;  /* 0xfefffff821217892 */ /* 0x000fe4000f8ec0ff */
[----:B------:R-:W-:Y:S01]  /*1e20*/  UIADD3.X UR15, UPT, UPT, URZ, UR27, URZ, UP1, !UPT ;  /* 0x0000001bff0f7290 */ /* 0x000fe20008ffe4ff */
[----:B------:R4:W1:Y:S01]  /*1e30*/  SYNCS.PHASECHK.TRANS64.TRYWAIT P0, [UR5+0x28], R0 ;  /* 0x00002800ff0075a7 */ /* 0x0008620008001105 */
[----:B------:R-:W-:-:S02]  /*1e40*/  UIADD3 UR32, UPT, UPT, UR32, 0x3300, URZ ;  /* 0x0000330020207890 */ /* 0x000fc4000fffe0ff */
[----:B------:R-:W-:Y:S02]  /*1e50*/  UPRMT UR7, URZ, 0x5410, UR24 ;  /* 0x00005410ff077896 */ /* 0x000fe40008000018 */
[----:B------:R-:W-:Y:S02]  /*1e60*/  UIADD3 UR8, UPT, UPT, UR13, 0xd300, UR8 ;  /* 0x0000d3000d087890 */ /* 0x000fe4000fffe008 */
[----:B------:R-:W-:Y:S01]  /*1e70*/  UIADD3.X UR5, UPT, UPT, URZ, UR27, URZ, UP0, !UPT ;  /* 0x0000001bff057290 */ /* 0x000fe200087fe4ff */
[----:B------:R-:W-:Y:S01]  /*1e80*/  UMOV UR18, 0x0 ;  /* 0x0000000000127882 */ /* 0x000fe20000000000 */
[----:B------:R-:W-:Y:S01]  /*1e90*/  UMOV UR19, 0x10000000 ;  /* 0x1000000000137882 */ /* 0x000fe20000000000 */
[----:B------:R-:W-:Y:S01]  /*1ea0*/  UMOV UR10, UR34 ;  /* 0x00000022000a7c82 */ /* 0x000fe20008000000 */
[----:B------:R-:W-:Y:S01]  /*1eb0*/  UMOV UR12, UR36 ;  /* 0x00000024000c7c82 */ /* 0x000fe20008000000 */
[----:B------:R-:W-:Y:S01]  /*1ec0*/  UMOV UR9, UR33 ;  /* 0x0000002100097c82 */ /* 0x000fe20008000000 */
[----:B------:R2:W-:Y:S03]  /*1ed0*/  UTMALDG.3D.MULTICAST.2CTA [UR32], [UR14], UR7, desc[UR18] ;  /* 0x000012200e0073b4 */ /* 0x0005e60008211807 */
[----:B------:R3:W-:Y:S01]  /*1ee0*/  UTMALDG.3D.2CTA [UR8], [UR4], desc[UR18] ;  /* 0x00001208040075b4 */ /* 0x0007e20008211000 */
[----:B--2---:R-:W-:Y:S01]  /*1ef0*/  UIADD3 UR34, UPT, UPT, UR34, 0x40, URZ ;  /* 0x0000004022227890 */ /* 0x004fe2000fffe0ff */
[----:B------:R-:W-:Y:S01]  /*1f00*/  UMOV UR7, UR29 ;  /* 0x0000001d00077c82 */ /* 0x000fe20008000000 */
[----:B---3--:R-:W-:Y:S01]  /*1f10*/  UMOV UR4, UR6 ;  /* 0x0000000600047c82 */ /* 0x008fe20008000000 */
[----:B------:R-:W-:Y:S09]  /*1f20*/  BRA.U UP2, `(.L_x_31) ;  /* 0xfffffffd02447547 */ /* 0x000ff2000b83ffff */
.L_x_25:
[----:B------:R-:W-:Y:S01]  /*1f30*/  ULEA UR4, UR6, UR13, 0x3 ;  /* 0x0000000d06047291 */ /* 0x000fe2000f8e18ff */
[----:B-1--4-:R-:W-:Y:S01]  /*1f40*/  SHF.L.U32 R0, R12, 0x1f, RZ ;  /* 0x0000001f0c007819 */ /* 0x012fe200000006ff */
[----:B------:R-:W-:Y:S01]  /*1f50*/  @!P1 SYNCS.ARRIVE.TRANS64.A1T0 RZ, [UR13+0x88], RZ ;  /* 0x000088ffffff99a7 */ /* 0x000fe2000810000d */
[----:B------:R-:W-:-:S06]  /*1f60*/  UISETP.GT.AND UP0, UPT, UR41, UR40, UPT ;  /* 0x000000282900728c */ /* 0x000fcc000bf04270 */
[----:B---3--:R1:W3:Y:S03]  /*1f70*/  SYNCS.PHASECHK.TRANS64.TRYWAIT P0, [UR4+0x28], R0 ;  /* 0x00002800ff0075a7 */ /* 0x0082e60008001104 */
[----:B------:R-:W-:Y:S05]  /*1f80*/  BRA.U !UP0, `(.L_x_32) ;  /* 0x0000000108c07547 */ /* 0x000fea000b800000 */
[----:B------:R-:W-:Y:S01]  /*1f90*/  UIADD3 UR25, UPT, UPT, UR44, UR7, URZ ;  /* 0x000000072c197290 */ /* 0x000fe2000fffe0ff */
[----:B------:R-:W-:-:S11]  /*1fa0*/  UMOV UR4, UR6 ;  /* 0x0000000600047c82 */ /* 0x000fd60008000000 */
.L_x_38:
[----:B------:R-:W-:Y:S01]  /*1fb0*/  ULEA UR17, UR4, UR13, 0x3 ;  /* 0x0000000d04117291 */ /* 0x000fe2000f8e18ff */
[----:B---3--:R-:W-:Y:S01]  /*1fc0*/  @P3 MOV R2, 0x6000 ;  /* 0x0000600000023802 */ /* 0x008fe20000000f00 */
[----:B-1-3--:R-:W-:Y:S10]  /*1fd0*/  @P0 BRA `(.L_x_33) ;  /* 0x00000000000c0947 */ /* 0x00aff40003800000 */
[----:B------:R-:W-:-:S04]  /*1fe0*/  SHF.L.U32 R3, R12, 0x1f, RZ ;  /* 0x0000001f0c037819 */ /* 0x000fc800000006ff */
[----:B------:R-:W3:Y:S02]  /*1ff0*/  SYNCS.PHASECHK.TRANS64.TRYWAIT P0, [UR17+0x28], R3 ;  /* 0x00002803ff0075a7 */ /* 0x000ee40008001111 */
[----:B---3--:R-:W-:Y:S05]  /*2000*/  @!P0 BRA `(.L_x_34) ;  /* 0x0000005c009c8947 */ /* 0x008fea0003800000 */
.L_x_33:
[----:B------:R3:W-:Y:S01]  /*2010*/  @P3 SYNCS.ARRIVE.TRANS64 RZ, [UR17], R2 ;  /* 0x00000002ffff39a7 */ /* 0x0007e20008000011 */
[----:B------:R-:W-:-:S04]  /*2020*/  ULOP3.LUT UR5, UR21, 0x2, URZ, 0xfc, !UPT ;  /* 0x0000000215057892 */ /* 0x000fc8000f8efcff */
[----:B------:R-:W-:-:S09]  /*2030*/  UISETP.NE.AND UP0, UPT, UR5, 0x2, UPT ;  /* 0x000000020500788c */ /* 0x000fd2000bf05270 */
[----:B------:R-:W-:Y:S05]  /*2040*/  BRA.U UP0, `(.L_x_35) ;  /* 0x0000000100047547 */ /* 0x000fea000b800000 */
[----:B--2---:R-:W-:Y:S05]  /*2050*/  BPT.TRAP 0x1 ;  /* 0x000000040000795c */ /* 0x004fea0000300000 */
.L_x_35:
[----:B------:R-:W-:Y:S04]  /*2060*/  BSSY.RECONVERGENT B0, `(.L_x_36) ;  /* 0x0000003000007945 */ /* 0x000fe80003800200 */
[----:B------:R-:W-:Y:S05]  /*2070*/  @!P2 BRA `(.L_x_37) ;  /* 0x000000000004a947 */ /* 0x000fea0003800000 */
[----:B--2---:R-:W-:Y:S05]  /*2080*/  BPT.TRAP 0x1 ;  /* 0x000000040000795c */ /* 0x004fea0000300000 */
.L_x_37:
[----:B--2---:R-:W-:Y:S05]  /*2090*/  BSYNC.RECONVERGENT B0 ;  /* 0x0000000000007941 */ /* 0x004fea0003800200 */
.L_x_36:
[----:B------:R-:W-:Y:S02]  /*20a0*/  UIADD3 UR5, UPT, UPT, UR4, 0x1, URZ ;  /* 0x0000000104057890 */ /* 0x000fe4000fffe0ff */
[----:B------:R-:W-:Y:S02]  /*20b0*/  UIADD3 UR14, UP1, UPT, UR26, 0x80, URZ ;  /* 0x000000801a0e7890 */ /* 0x000fe4000ff3e0ff */
[----:B------:R-:W-:Y:S02]  /*20c0*/  UISETP.NE.AND UP0, UPT, UR5, 0x5, UPT ;  /* 0x000000050500788c */ /* 0x000fe4000bf05270 */
[----:B------:R-:W-:Y:S02]  /*20d0*/  ULEA UR16, UR4, UR30, 0xd ;  /* 0x0000001e04107291 */ /* 0x000fe4000f8e68ff */
[----:B------:R-:W-:Y:S02]  /*20e0*/  USEL UR8, URZ, 0x1, UP0 ;  /* 0x00000001ff087887 */ /* 0x000fe40008000000 */
[----:B------:R-:W-:-:S02]  /*20f0*/  USEL UR6, UR5, URZ, UP0 ;  /* 0x000000ff05067287 */ /* 0x000fc40008000000 */
[----:B------:R-:W-:Y:S02]  /*2100*/  UIADD3 UR22, UP0, UPT, UR26, 0x180, URZ ;  /* 0x000001801a167890 */ /* 0x000fe4000ff1e0ff */
[----:B------:R-:W-:Y:S01]  /*2110*/  LOP3.LUT R12, R12, UR8, RZ, 0x3c, !PT ;  /* 0x000000080c0c7c12 */ /* 0x000fe2000f8e3cff */
[----:B------:R-:W-:Y:S02]  /*2120*/  ULEA UR8, UR4, UR13, 0xc ;  /* 0x0000000d04087291 */ /* 0x000fe4000f8e60ff */
[----:B------:R-:W-:Y:S01]  /*2130*/  ULEA UR5, UR6, UR13, 0x3 ;  /* 0x0000000d06057291 */ /* 0x000fe2000f8e18ff */
[----:B-1----:R-:W-:Y:S01]  /*2140*/  SHF.L.U32 R0, R12, 0x1f, RZ ;  /* 0x0000001f0c007819 */ /* 0x002fe200000006ff */
[----:B------:R-:W-:Y:S02]  /*2150*/  USHF.L.U32 UR18, UR7, 0x6, URZ ;  /* 0x0000000607127899 */ /* 0x000fe400080006ff */
[----:B------:R-:W-:Y:S02]  /*2160*/  ULOP3.LUT UR17, UR17, 0xfefffff8, URZ, 0xc0, !UPT ;  /* 0xfefffff811117892 */ /* 0x000fe4000f8ec0ff */
[----:B------:R-:W-:-:S02]  /*2170*/  UIADD3.X UR15, UPT, UPT, URZ, UR27, URZ, UP1, !UPT ;  /* 0x0000001bff0f7290 */ /* 0x000fc40008ffe4ff */
[----:B------:R-:W-:Y:S01]  /*2180*/  UPRMT UR4, URZ, 0x5410, UR24 ;  /* 0x00005410ff047896 */ /* 0x000fe20008000018 */
[----:B------:R4:W1:Y:S01]  /*2190*/  SYNCS.PHASECHK.TRANS64.TRYWAIT P0, [UR5+0x28], R0 ;  /* 0x00002800ff0075a7 */ /* 0x0008620008001105 */
[----:B------:R-:W-:Y:S02]  /*21a0*/  UIADD3 UR8, UPT, UPT, UR8, 0xd300, URZ ;  /* 0x0000d30008087890 */ /* 0x000fe4000fffe0ff */
[----:B------:R-:W-:Y:S01]  /*21b0*/  UIADD3.X UR23, UPT, UPT, URZ, UR27, URZ, UP0, !UPT ;  /* 0x0000001bff177290 */ /* 0x000fe200087fe4ff */
[----:B------:R-:W-:Y:S01]  /*21c0*/  UMOV UR32, 0x0 ;  /* 0x0000000000207882 */ /* 0x000fe20000000000 */
[----:B------:R-:W-:Y:S01]  /*21d0*/  UMOV UR33, 0x10000000 ;  /* 0x1000000000217882 */ /* 0x000fe20000000000 */
[----:B------:R-:W-:Y:S01]  /*21e0*/  UMOV UR19, UR35 ;  /* 0x0000002300137c82 */ /* 0x000fe20008000000 */
[----:B------:R-:W-:Y:S01]  /*21f0*/  UMOV UR20, UR36 ;  /* 0x0000002400147c82 */ /* 0x000fe20008000000 */
[----:B------:R-:W-:Y:S01]  /*2200*/  UMOV UR12, UR36 ;  /* 0x00000024000c7c82 */ /* 0x000fe20008000000 */
[----:B------:R-:W-:Y:S01]  /*2210*/  UMOV UR9, UR17 ;  /* 0x0000001100097c82 */ /* 0x000fe20008000000 */
[----:B------:R-:W-:Y:S01]  /*2220*/  UMOV UR10, UR18 ;  /* 0x00000012000a7c82 */ /* 0x000fe20008000000 */
[----:B------:R2:W-:Y:S01]  /*2230*/  UTMALDG.3D.MULTICAST.2CTA [UR16], [UR14], UR4, desc[UR32] ;  /* 0x000020100e0073b4 */ /* 0x0005e20008211804 */
[----:B------:R-:W-:-:S04]  /*2240*/  UIADD3 UR7, UPT, UPT, UR7, 0x1, URZ ;  /* 0x0000000107077890 */ /* 0x000fc8000fffe0ff */
[----:B------:R-:W-:Y:S01]  /*2250*/  UISETP.NE.AND UP0, UPT, UR7, UR25, UPT ;  /* 0x000000190700728c */ /* 0x000fe2000bf05270 */
[----:B------:R4:W-:Y:S01]  /*2260*/  UTMALDG.3D.2CTA [UR8], [UR22], desc[UR32] ;  /* 0x00002008160075b4 */ /* 0x0009e20008211000 */
[----:B--2---:R-:W-:-:S07]  /*2270*/  UMOV UR4, UR6 ;  /* 0x0000000600047c82 */ /* 0x004fce0008000000 */
[----:B----4-:R-:W-:Y:S05]  /*2280*/  BRA.U UP0, `(.L_x_38) ;  /* 0xfffffffd00487547 */ /* 0x010fea000b83ffff */
.L_x_32:
[C---:B------:R-:W-:Y:S01]  /*2290*/  LEA R3, R11.reuse, UR13, 0x3 ;  /* 0x0000000d0b037c11 */ /* 0x040fe2000f8e18ff */
[----:B------:R-:W-:Y:S01]  /*22a0*/  NOP ;  /* 0x0000000000007918 */ /* 0x000fe20000000000 */
[----:B-1----:R-:W-:Y:S02]  /*22b0*/  SHF.L.U32 R0, R10, 0x1f, RZ ;  /* 0x0000001f0a007819 */ /* 0x002fe400000006ff */
[----:B------:R-:W-:Y:S02]  /*22c0*/  LEA R4, R11, UR13, 0x4 ;  /* 0x0000000d0b047c11 */ /* 0x000fe4000f8e20ff */
[----:B---3--:R-:W1:Y:S02]  /*22d0*/  SYNCS.PHASECHK.TRANS64.TRYWAIT P0, [R3+URZ+0x90], R0 ;  /* 0x00009000030075a7 */ /* 0x008e6400080011ff */
[----:B-1----:R-:W-:Y:S05]  /*22e0*/  @!P0 BRA `(.L_x_39) ;  /* 0x0000005800fc8947 */ /* 0x002fea0003800000 */
.L_x_137:
[----:B------:R-:W3:Y:S01]  /*22f0*/  LDS.128 R4, [R4+0x120] ;  /* 0x0001200004047984 */ /* 0x000ee20000000c00 */
[----:B------:R-:W-:Y:S01]  /*2300*/  UISETP.GE.AND UP0, UPT, UR42, 0x1, UPT ;  /* 0x000000012a00788c */ /* 0x000fe2000bf06270 */
[----:B------:R-:W-:Y:S01]  /*2310*/  @!PT LDS RZ, [RZ] ;  /* 0x00000000fffff984 */ /* 0x000fe20000000800 */
[----:B------:R-:W-:Y:S01]  /*2320*/  @!PT LDS RZ, [RZ] ;  /* 0x00000000fffff984 */ /* 0x000fe20000000800 */
[----:B------:R-:W-:Y:S01]  /*2330*/  @!PT LDS RZ, [RZ] ;  /* 0x00000000fffff984 */ /* 0x000fe20000000800 */
[----:B------:R-:W-:Y:S01]  /*2340*/  @!PT LDS RZ, [RZ] ;  /* 0x00000000fffff984 */ /* 0x000fe20000000800 */
[----:B------:R4:W-:Y:S06]  /*2350*/  MEMBAR.ALL.CTA ;  /* 0x0000000000007992 */ /* 0x0009ec0000008000 */
[----:B----4-:R-:W4:Y:S01]  /*2360*/  FENCE.VIEW.ASYNC.S ;  /* 0x00000000000073c6 */ /* 0x010f220000000000 */
[----:B---3--:R-:W-:-:S13]  /*2370*/  LOP3.LUT P0, RZ, R6, 0x1, RZ, 0xc0, !PT ;  /* 0x0000000106ff7812 */ /* 0x008fda000780c0ff */
[----:B----4-:R-:W-:Y:S01]  /*2380*/  VOTEU.ANY UP1, P0 ;  /* 0x0000000000ff7886 */ /* 0x010fe20000020100 */
[----:B------:R-:W-:-:S13]  /*2390*/  PLOP3.LUT P0, PT, PT, PT, UP1, 0x80, 0x8 ;  /* 0x000000000008781c */ /* 0x000fda0003f0f018 */
[----:B-1----:R-:W-:Y:S02]  /*23a0*/  @P0 LOP3.LUT R0, R5, 0xffff, RZ, 0xc0, !PT ;  /* 0x0000ffff05000812 */ /* 0x002fe400078ec0ff */
[----:B------:R-:W-:Y:S02]  /*23b0*/  @P0 MOV R2, R4 ;  /* 0x0000000400020202 */ /* 0x000fe40000000f00 */
[----:B------:R-:W-:Y:S01]  /*23c0*/  @P0 R2UR UR5, R0 ;  /* 0x00000000000502ca */ /* 0x000fe200000e0000 */
[----:B------:R-:W-:Y:S01]  /*23d0*/  VIADD R0, R3, 0xa0 ;  /* 0x000000a003007836 */ /* 0x000fe20000000000 */
[----:B------:R-:W-:Y:S02]  /*23e0*/  @P0 SHF.R.U32.HI R4, RZ, 0x10, R5 ;  /* 0x00000010ff040819 */ /* 0x000fe40000011605 */
[----:B------:R-:W-:Y:S02]  /*23f0*/  @P0 R2UR UR7, R2 ;  /* 0x00000000020702ca */ /* 0x000fe400000e0000 */
[----:B------:R-:W-:-:S02]  /*2400*/  PRMT R0, RZ, 0x654, R0 ;  /* 0x00000654ff007816 */ /* 0x000fc40000000000 */
[----:B------:R-:W-:Y:S02]  /*2410*/  @P0 R2UR UR4, R4 ;  /* 0x00000000040402ca */ /* 0x000fe400000e0000 */
[----:B------:R1:W-:Y:S03]  /*2420*/  SYNCS.ARRIVE.TRANS64.RED.A1T0 RZ, [R0+URZ], RZ ;  /* 0x000000ff00ff79a7 */ /* 0x0003e600081004ff */
[----:B------:R-:W-:-:S04]  /*2430*/  @UP1 UMOV UR31, UR5 ;  /* 0x00000005001f1c82 */ /* 0x000fc80008000000 */
[----:B------:R-:W-:-:S04]  /*2440*/  @UP1 UMOV UR37, UR7 ;  /* 0x0000000700251c82 */ /* 0x000fc80008000000 */
[----:B------:R-:W-:Y:S01]  /*2450*/  @UP1 UMOV UR36, UR4 ;  /* 0x0000000400241c82 */ /* 0x000fe20008000000 */
[----:B------:R-:W-:Y:S05]  /*2460*/  BRA.U !UP0, `(.L_x_40) ;  /* 0x0000000108d47547 */ /* 0x000fea000b800000 */
[----:B------:R-:W2:Y:S01]  /*2470*/  LDCU.128 UR16, c[0x0][0xb10] ;  /* 0x00016200ff1077ac */ /* 0x000ea20008000c00 */
[----:B------:R-:W3:Y:S01]  /*2480*/  LDCU UR12, c[0x0][0xb20] ;  /* 0x00016400ff0c77ac */ /* 0x000ee20008000800 */
[----:B------:R-:W4:Y:S01]  /*2490*/  LDCU UR20, c[0x0][0xb0c] ;  /* 0x00016180ff1477ac */ /* 0x000f220008000800 */
[----:B------:R-:W1:Y:S01]  /*24a0*/  LDCU.64 UR8, c[0x0][0xb28] ;  /* 0x00016500ff0877ac */ /* 0x000e620008000a00 */
[----:B------:R-:W-:Y:S02]  /*24b0*/  UISETP.NE.AND UP3, UPT, UR42, 0x1, UPT ;  /* 0x000000012a00788c */ /* 0x000fe4000bf65270 */
[----:B--2---:R-:W-:Y:S02]  /*24c0*/  UIMAD.WIDE.U32 UR10, UR38, UR19, URZ ;  /* 0x00000013260a72a5 */ /* 0x004fe4000f8e00ff */
[----:B------:R-:W-:Y:S02]  /*24d0*/  UIMAD.WIDE.U32 UR4, UR39, UR16, URZ ;  /* 0x00000010270472a5 */ /* 0x000fe4000f8e00ff */
[----:B------:R-:W-:-:S02]  /*24e0*/  UISETP.NE.AND UP0, UPT, UR18, 0x1, UPT ;  /* 0x000000011200788c */ /* 0x000fc4000bf05270 */
[----:B------:R-:W-:Y:S01]  /*24f0*/  UIMAD.WIDE.U32 UR22, UR31, UR19, URZ ;  /* 0x000000131f1672a5 */ /* 0x000fe2000f8e00ff */
[----:B------:R-:W-:Y:S02]  /*2500*/  UMOV UR10, UR11 ;  /* 0x0000000b000a7c82 */ /* 0x000fe40008000000 */
[----:B------:R-:W-:Y:S01]  /*2510*/  UMOV UR4, UR5 ;  /* 0x0000000500047c82 */ /* 0x000fe20008000000 */
[----:B---3--:R-:W-:Y:S02]  /*2520*/  USHF.R.U32.HI UR10, URZ, UR12, UR10 ;  /* 0x0000000cff0a7299 */ /* 0x008fe4000801160a */
[----:B----4-:R-:W-:Y:S02]  /*2530*/  UISETP.NE.AND UP2, UPT, UR20, 0x1, UPT ;  /* 0x000000011400788c */ /* 0x010fe4000bf45270 */
[----:B------:R-:W-:Y:S02]  /*2540*/  USHF.R.U32.HI UR4, URZ, UR17, UR4 ;  /* 0x00000011ff047299 */ /* 0x000fe40008011604 */
[----:B------:R-:W-:-:S02]  /*2550*/  USEL UR5, UR38, UR10, !UP0 ;  /* 0x0000000a26057287 */ /* 0x000fc4000c000000 */
[----:B------:R-:W-:Y:S02]  /*2560*/  USEL UR7, UR39, UR4, !UP2 ;  /* 0x0000000427077287 */ /* 0x000fe4000d000000 */
[----:B-1----:R-:W-:Y:S01]  /*2570*/  UIMAD.WIDE.U32 UR10, UR5, UR8, URZ ;  /* 0x00000008050a72a5 */ /* 0x002fe2000f8e00ff */
[----:B------:R-:W-:Y:S01]  /*2580*/  UMOV UR4, UR23 ;  /* 0x0000001700047c82 */ /* 0x000fe20008000000 */
[----:B------:R-:W-:Y:S02]  /*2590*/  UIMAD.WIDE.U32 UR14, UR37, UR16, URZ ;  /* 0x00000010250e72a5 */ /* 0x000fe4000f8e00ff */
[----:B------:R-:W-:-:S03]  /*25a0*/  UIMAD.WIDE.U32 UR22, UR7, UR8, URZ ;  /* 0x00000008071672a5 */ /* 0x000fc6000f8e00ff */
[----:B------:R-:W-:Y:S01]  /*25b0*/  UMOV UR10, UR11 ;  /* 0x0000000b000a7c82 */ /* 0x000fe20008000000 */
[----:B------:R-:W-:Y:S02]  /*25c0*/  USHF.R.U32.HI UR4, URZ, UR12, UR4 ;  /* 0x0000000cff047299 */ /* 0x000fe40008011604 */
[----:B------:R-:W-:Y:S01]  /*25d0*/  @UP3 USHF.R.U32.HI UR5, URZ, UR9, UR10 ;  /* 0x00000009ff053299 */ /* 0x000fe2000801160a */
[----:B------:R-:W-:Y:S01]  /*25e0*/  UMOV UR14, UR15 ;  /* 0x0000000f000e7c82 */ /* 0x000fe20008000000 */
[----:B------:R-:W-:Y:S01]  /*25f0*/  UMOV UR22, UR23 ;  /* 0x0000001700167c82 */ /* 0x000fe20008000000 */
[----:B------:R-:W-:Y:S02]  /*2600*/  USHF.R.U32.HI UR17, URZ, UR17, UR14 ;  /* 0x00000011ff117299 */ /* 0x000fe4000801160e */
[----:B------:R-:W-:Y:S02]  /*2610*/  USEL UR4, UR31, UR4, !UP0 ;  /* 0x000000041f047287 */ /* 0x000fe4000c000000 */
[----:B------:R-:W-:-:S02]  /*2620*/  @UP3 USHF.R.U32.HI UR7, URZ, UR9, UR22 ;  /* 0x00000009ff073299 */ /* 0x000fc40008011616 */
[----:B------:R-:W-:Y:S02]  /*2630*/  UIMAD UR10, UR42, UR5, URZ ;  /* 0x000000052a0a72a4 */ /* 0x000fe4000f8e02ff */
[----:B------:R-:W-:Y:S02]  /*2640*/  USEL UR5, UR37, UR17, !UP2 ;  /* 0x0000001125057287 */ /* 0x000fe4000d000000 */
[----:B------:R-:W-:Y:S02]  /*2650*/  UIMAD UR12, UR42, UR7, URZ ;  /* 0x000000072a0c72a4 */ /* 0x000fe4000f8e02ff */
[----:B------:R-:W-:Y:S02]  /*2660*/  UISETP.GE.AND UP0, UPT, UR4, UR10, UPT ;  /* 0x0000000a0400728c */ /* 0x000fe4000bf06270 */
[----:B------:R-:W-:Y:S02]  /*2670*/  UIMAD.WIDE.U32 UR10, UR4, UR8, URZ ;  /* 0x00000008040a72a5 */ /* 0x000fe4000f8e00ff */
[----:B------:R-:W-:-:S02]  /*2680*/  UISETP.GE.OR UP0, UPT, UR5, UR12, UP0 ;  /* 0x0000000c0500728c */ /* 0x000fc40008706670 */
[----:B------:R-:W-:Y:S02]  /*2690*/  UIMAD.WIDE.U32 UR14, UR5, UR8, URZ ;  /* 0x00000008050e72a5 */ /* 0x000fe4000f8e00ff */
[----:B------:R-:W-:Y:S01]  /*26a0*/  UIADD3 UR12, UPT, UPT, -UR5, URZ, URZ ;  /* 0x000000ff050c7290 */ /* 0x000fe2000fffe1ff */
[----:B------:R-:W-:Y:S01]  /*26b0*/  UMOV UR10, UR11 ;  /* 0x0000000b000a7c82 */ /* 0x000fe20008000000 */
[----:B------:R-:W-:Y:S02]  /*26c0*/  UIADD3 UR11, UPT, UPT, -UR4, URZ, URZ ;  /* 0x000000ff040b7290 */ /* 0x000fe4000fffe1ff */
[----:B------:R-:W-:-:S03]  /*26d0*/  USHF.R.U32.HI UR10, URZ, UR9, UR10 ;  /* 0x00000009ff0a7299 */ /* 0x000fc6000801160a */
[----:B------:R-:W-:Y:S01]  /*26e0*/  @!UP0 UMOV UR8, UR15 ;  /* 0x0000000f00088c82 */ /* 0x000fe20008000000 */
[----:B------:R-:W-:Y:S02]  /*26f0*/  UIMAD UR11, UR18, UR11, UR31 ;  /* 0x0000000b120b72a4 */ /* 0x000fe4000f8e021f */
[----:B------:R-:W-:Y:S02]  /*2700*/  USEL UR10, UR4, UR10, !UP3 ;  /* 0x0000000a040a7287 */ /* 0x000fe4000d800000 */
[----:B------:R-:W-:Y:S02]  /*2710*/  @!UP0 USHF.R.U32.HI UR8, URZ, UR9, UR8 ;  /* 0x00000009ff088299 */ /* 0x000fe40008011608 */
[----:B------:R-:W-:Y:S02]  /*2720*/  UIADD3 UR9, UPT, UPT, -UR10, URZ, URZ ;  /* 0x000000ff0a097290 */ /* 0x000fe4000fffe1ff */
[----:B------:R-:W-:Y:S02]  /*2730*/  @!UP0 USEL UR8, UR5, UR8, !UP3 ;  /* 0x0000000805088287 */ /* 0x000fe4000d800000 */
[----:B------:R-:W-:-:S02]  /*2740*/  UIMAD UR9, UR42, UR9, UR4 ;  /* 0x000000092a0972a4 */ /* 0x000fc4000f8e0204 */
[----:B------:R-:W-:Y:S02]  /*2750*/  @!UP0 UIADD3 UR10, UPT, UPT, UR10, -UR8, URZ ;  /* 0x800000080a0a8290 */ /* 0x000fe4000fffe0ff */
[----:B------:R-:W-:Y:S02]  /*2760*/  @!UP0 UIMAD UR8, UR9, UR7, UR8 ;  /* 0x00000007090882a4 */ /* 0x000fe4000f8e0208 */
[----:B------:R-:W-:Y:S02]  /*2770*/  @!UP0 UIMAD UR4, UR42, UR10, UR5 ;  /* 0x0000000a2a0482a4 */ /* 0x000fe4000f8e0205 */
[----:B------:R-:W-:Y:S02]  /*2780*/  UIMAD UR7, UR20, UR12, UR37 ;  /* 0x0000000c140772a4 */ /* 0x000fe4000f8e0225 */
[----:B------:R-:W-:Y:S01]  /*2790*/  UIMAD UR31, UR4, UR18, UR11 ;  /* 0x00000012041f72a4 */ /* 0x000fe2000f8e020b */
[----:B------:R-:W-:Y:S02]  /*27a0*/  @!UP0 UMOV UR5, UR8 ;  /* 0x0000000800058c82 */ /* 0x000fe40008000000 */
[----:B------:R-:W-:-:S12]  /*27b0*/  UIMAD UR37, UR5, UR20, UR7 ;  /* 0x00000014052572a4 */ /* 0x000fd8000f8e0207 */
.L_x_40:
[----:B------:R-:W3:Y:S02]  /*27c0*/  LDCU UR4, c[0x0][0xb30] ;  /* 0x00016600ff0477ac */ /* 0x000ee40008000800 */
[----:B---3--:R-:W-:-:S09]  /*27d0*/  UISETP.NE.AND UP0, UPT, UR4, 0x1, UPT ;  /* 0x000000010400788c */ /* 0x008fd2000bf05270 */
[----:B------:R-:W-:Y:S05]  /*27e0*/  BRA.U UP0, `(.L_x_41) ;  /* 0x0000000100447547 */ /* 0x000fea000b800000 */
[----:B------:R-:W3:Y:S01]  /*27f0*/  LDCU.128 UR16, c[0x0][0xb10] ;  /* 0x00016200ff1077ac */ /* 0x000ee20008000c00 */
[----:B------:R-:W4:Y:S01]  /*2800*/  LDCU UR10, c[0x0][0xb0c] ;  /* 0x00016180ff0a77ac */ /* 0x000f220008000800 */
[----:B------:R-:W1:Y:S01]  /*2810*/  LDCU UR7, c[0x0][0xb20] ;  /* 0x00016400ff0777ac */ /* 0x000e620008000800 */
[----:B---3--:R-:W-:Y:S02]  /*2820*/  UIMAD.WIDE.U32 UR8, UR37, UR16, URZ ;  /* 0x00000010250872a5 */ /* 0x008fe4000f8e00ff */
[----:B------:R-:W-:Y:S02]  /*2830*/  UIMAD.WIDE.U32 UR4, UR31, UR19, URZ ;  /* 0x000000131f0472a5 */ /* 0x000fe4000f8e00ff */
[----:B----4-:R-:W-:Y:S02]  /*2840*/  UISETP.NE.AND UP2, UPT, UR10, 0x1, UPT ;  /* 0x000000010a00788c */ /* 0x010fe4000bf45270 */
[----:B------:R-:W-:Y:S01]  /*2850*/  UISETP.NE.AND UP0, UPT, UR18, 0x1, UPT ;  /* 0x000000011200788c */ /* 0x000fe2000bf05270 */
[----:B------:R-:W-:-:S02]  /*2860*/  UMOV UR8, UR9 ;  /* 0x0000000900087c82 */ /* 0x000fc40008000000 */
[----:B------:R-:W-:Y:S01]  /*2870*/  UMOV UR4, UR5 ;  /* 0x0000000500047c82 */ /* 0x000fe20008000000 */
[----:B------:R-:W-:Y:S02]  /*2880*/  USHF.R.U32.HI UR17, URZ, UR17, UR8 ;  /* 0x00000011ff117299 */ /* 0x000fe40008011608 */
[----:B-1----:R-:W-:Y:S02]  /*2890*/  USHF.R.U32.HI UR4, URZ, UR7, UR4 ;  /* 0x00000007ff047299 */ /* 0x002fe40008011604 */
[----:B------:R-:W-:Y:S02]  /*28a0*/  USEL UR5, UR37, UR17, !UP2 ;  /* 0x0000001125057287 */ /* 0x000fe4000d000000 */
[----:B------:R-:W-:-:S04]  /*28b0*/  USEL UR4, UR31, UR4, !UP0 ;  /* 0x000000041f047287 */ /* 0x000fc8000c000000 */
[----:B------:R-:W-:Y:S02]  /*28c0*/  UIADD3 UR7, UPT, UPT, UR5, -UR4, URZ ;  /* 0x8000000405077290 */ /* 0x000fe4000fffe0ff */
[----:B------:R-:W-:Y:S02]  /*28d0*/  UIADD3 UR4, UPT, UPT, -UR5, UR4, URZ ;  /* 0x0000000405047290 */ /* 0x000fe4000fffe1ff */
[----:B------:R-:W-:Y:S02]  /*28e0*/  UIMAD UR31, UR7, UR18, UR31 ;  /* 0x00000012071f72a4 */ /* 0x000fe4000f8e021f */
[----:B------:R-:W-:-:S12]  /*28f0*/  UIMAD UR37, UR4, UR10, UR37 ;  /* 0x0000000a042572a4 */ /* 0x000fd8000f8e0225 */
.L_x_41:
[----:B------:R-:W-:Y:S01]  /*2900*/  VIADD R11, R11, 0x1 ;  /* 0x000000010b0b7836 */ /* 0x000fe20000000000 */
[----:B------:R-:W-:Y:S02]  /*2910*/  R2UR UR5, R51 ;  /* 0x00000000330572ca */ /* 0x000fe400000e0000 */
[----:B------:R-:W-:Y:S02]  /*2920*/  R2UR UR4, R50 ;  /* 0x00000000320472ca */ /* 0x000fe400000e0000 */
[C---:B------:R-:W-:Y:S02]  /*2930*/  ISETP.NE.AND P0, PT, R11.reuse, 0x2, PT ;  /* 0x000000020b00780c */ /* 0x040fe40003f05270 */
[----:B------:R-:W-:Y:S02]  /*2940*/  PLOP3.LUT P1, PT, PT, PT, PT, 0x80, 0x8 ;  /* 0x000000000008781c */ /* 0x000fe40003f2f070 */
[----:B-1----:R-:W-:Y:S02]  /*2950*/  SEL R0, RZ, 0x1, P0 ;  /* 0x00000001ff007807 */ /* 0x002fe40000000000 */
[----:B------:R-:W-:-:S02]  /*2960*/  SEL R11, R11, RZ, P0 ;  /* 0x000000ff0b0b7207 */ /* 0x000fc40000000000 */
[----:B------:R-:W-:Y:S01]  /*2970*/  LOP3.LUT R10, R10, R0, RZ, 0x3c, !PT ;  /* 0x000000000a0a7212 */ /* 0x000fe200078e3cff */
[----:B------:R-:W-:Y:S02]  /*2980*/  UIADD3 UR20, UPT, UPT, UR37, UR5, URZ ;  /* 0x0000000525147290 */ /* 0x000fe4000fffe0ff */
[----:B------:R-:W-:Y:S01]  /*2990*/  UIADD3 UR25, UPT, UPT, UR31, UR4, URZ ;  /* 0x000000041f197290 */ /* 0x000fe2000fffe0ff */
[----:B------:R-:W-:Y:S11]  /*29a0*/  BRA.U UP1, `(.L_x_42) ;  /* 0xfffffff101387547 */ /* 0x000ff6000b83ffff */
[----:B------:R-:W-:Y:S01]  /*29b0*/  UIADD3 UR13, UPT, UPT, UR13, 0x28, URZ ;  /* 0x000000280d0d7890 */ /* 0x000fe2000fffe0ff */
[----:B------:R-:W-:-:S03]  /*29c0*/  SHF.L.U32 R2, R12, 0x1f, RZ ;  /* 0x0000001f0c027819 */ /* 0x000fc600000006ff */
[----:B------:R-:W-:-:S09]  /*29d0*/  ULEA UR4, UR6, UR13, 0x3 ;  /* 0x0000000d06047291 */ /* 0x000fd2000f8e18ff */
[----:B------:R-:W1:Y:S02]  /*29e0*/  SYNCS.PHASECHK.TRANS64.TRYWAIT P0, [UR4], R2 ;  /* 0x00000002ff0075a7 */ /* 0x000e640008001104 */
[----:B-1----:R-:W-:Y:S05]  /*29f0*/  @!P0 BRA `(.L_x_43) ;  /* 0x00000054004c8947 */ /* 0x002fea0003800000 */
.L_x_139:
[----:B------:R-:W-:-:S04]  /*2a00*/  UIADD3 UR4, UPT, UPT, UR6, 0x1, URZ ;  /* 0x0000000106047890 */ /* 0x000fc8000fffe0ff */
[----:B------:R-:W-:-:S04]  /*2a10*/  UISETP.NE.AND UP0, UPT, UR4, 0x5, UPT ;  /* 0x000000050400788c */ /* 0x000fc8000bf05270 */
[----:B------:R-:W-:Y:S02]  /*2a20*/  USEL UR6, URZ, 0x1, UP0 ;  /* 0x00000001ff067887 */ /* 0x000fe40008000000 */
[----:B------:R-:W-:-:S04]  /*2a30*/  USEL UR4, UR4, URZ, UP0 ;  /* 0x000000ff04047287 */ /* 0x000fc80008000000 */
[----:B------:R-:W-:Y:S01]  /*2a40*/  ULEA UR5, UR4, UR13, 0x3 ;  /* 0x0000000d04057291 */ /* 0x000fe2000f8e18ff */
[----:B-1----:R-:W-:-:S04]  /*2a50*/  LOP3.LUT R2, R12, UR6, RZ, 0x3c, !PT ;  /* 0x000000060c027c12 */ /* 0x002fc8000f8e3cff */
[----:B------:R-:W-:-:S04]  /*2a60*/  SHF.L.U32 R3, R2, 0x1f, RZ ;  /* 0x0000001f02037819 */ /* 0x000fc800000006ff */
[----:B------:R-:W1:Y:S02]  /*2a70*/  SYNCS.PHASECHK.TRANS64.TRYWAIT P0, [UR5], R3 ;  /* 0x00000003ff0075a7 */ /* 0x000e640008001105 */
[----:B-1----:R-:W-:Y:S05]  /*2a80*/  @!P0 BRA `(.L_x_44) ;  /* 0x0000005400408947 */ /* 0x002fea0003800000 */
.L_x_141:
[----:B------:R-:W-:-:S04]  /*2a90*/  UIADD3 UR4, UPT, UPT, UR4, 0x1, URZ ;  /* 0x0000000104047890 */ /* 0x000fc8000fffe0ff */
[----:B------:R-:W-:-:S04]  /*2aa0*/  UISETP.NE.AND UP0, UPT, UR4, 0x5, UPT ;  /* 0x000000050400788c */ /* 0x000fc8000bf05270 */
[----:B------:R-:W-:Y:S02]  /*2ab0*/  USEL UR6, URZ, 0x1, UP0 ;  /* 0x00000001ff067887 */ /* 0x000fe40008000000 */
[----:B------:R-:W-:-:S04]  /*2ac0*/  USEL UR4, UR4, URZ, UP0 ;  /* 0x000000ff04047287 */ /* 0x000fc80008000000 */
[----:B------:R-:W-:Y:S01]  /*2ad0*/  ULEA UR5, UR4, UR13, 0x3 ;  /* 0x0000000d04057291 */ /* 0x000fe2000f8e18ff */
[----:B------:R-:W-:-:S04]  /*2ae0*/  LOP3.LUT R2, R2, UR6, RZ, 0x3c, !PT ;  /* 0x0000000602027c12 */ /* 0x000fc8000f8e3cff */
[----:B-1----:R-:W-:-:S04]  /*2af0*/  SHF.L.U32 R3, R2, 0x1f, RZ ;  /* 0x0000001f02037819 */ /* 0x002fc800000006ff */
[----:B------:R-:W1:Y:S02]  /*2b00*/  SYNCS.PHASECHK.TRANS64.TRYWAIT P0, [UR5], R3 ;  /* 0x00000003ff0075a7 */ /* 0x000e640008001105 */
[----:B-1----:R-:W-:Y:S05]  /*2b10*/  @!P0 BRA `(.L_x_45) ;  /* 0x0000005400348947 */ /* 0x002fea0003800000 */
.L_x_143:
        /* <DEDUP_REMOVED lines=9> */
.L_x_145:
[----:B------:R-:W-:-:S04]  /*2bb0*/  UIADD3 UR4, UPT, UPT, UR4, 0x1, URZ ;  /* 0x0000000104047890 */ /* 0x000fc8000fffe0ff */
[----:B------:R-:W-:-:S04]  /*2bc0*/  UISETP.NE.AND UP0, UPT, UR4, 0x5, UPT ;  /* 0x000000050400788c */ /* 0x000fc8000bf05270 */
[----:B------:R-:W-:Y:S02]  /*2bd0*/  USEL UR5, URZ, 0x1, UP0 ;  /* 0x00000001ff057887 */ /* 0x000fe40008000000 */
[----:B------:R-:W-:-:S04]  /*2be0*/  USEL UR4, UR4, URZ, UP0 ;  /* 0x000000ff04047287 */ /* 0x000fc80008000000 */
[----:B------:R-:W-:Y:S01]  /*2bf0*/  ULEA UR4, UR4, UR13, 0x3 ;  /* 0x0000000d04047291 */ /* 0x000fe2000f8e18ff */
[----:B------:R-:W-:-:S04]  /*2c00*/  LOP3.LUT R2, R2, UR5, RZ, 0x3c, !PT ;  /* 0x0000000502027c12 */ /* 0x000fc8000f8e3cff */
[----:B------:R-:W-:Y:S01]  /*2c10*/  SHF.L.U32 R2, R2, 0x1f, RZ ;  /* 0x0000001f02027819 */ /* 0x000fe200000006ff */
[----:B-1----:R-:W-:-:S07]  /*2c20*/  IMAD.U32 R0, RZ, RZ, UR4 ;  /* 0x00000004ff007e24 */ /* 0x002fce000f8e00ff */
.L_x_47:
[----:B-1----:R1:W3:Y:S02]  /*2c30*/  SYNCS.PHASECHK.TRANS64.TRYWAIT P0, [R0+URZ], R2 ;  /* 0x00000002000075a7 */ /* 0x0022e400080011ff */
[----:B---3--:R-:W-:Y:S05]  /*2c40*/  @!P0 NANOSLEEP.SYNCS 0x989680 ;  /* 0x009896800000895d */ /* 0x008fea0003900000 */
[----:B------:R-:W3:Y:S02]  /*2c50*/  @!P0 SYNCS.PHASECHK.TRANS64 P0, [R0+URZ], R2 ;  /* 0x00000002000085a7 */ /* 0x000ee400080010ff */
[----:B--23--:R-:W-:Y:S05]  /*2c60*/  @P0 EXIT ;  /* 0x000000000000094d */ /* 0x00cfea0003800000 */
[----:B------:R-:W-:Y:S05]  /*2c70*/  BRA `(.L_x_47) ;  /* 0xfffffffc00ec7947 */ /* 0x000fea000383ffff */
.L_x_22:
[----:B------:R-:W1:Y:S02]  /*2c80*/  S2UR UR4, SR_CgaCtaId ;  /* 0x00000000000479c3 */ /* 0x000e640000008800 */
[----:B-1----:R-:W-:-:S04]  /*2c90*/  UISETP.NE.AND UP0, UPT, UR4, URZ, UPT ;  /* 0x000000ff0400728c */ /* 0x002fc8000bf05270 */
[----:B------:R-:W-:-:S09]  /*2ca0*/  UISETP.NE.OR UP0, UPT, UR13, 0x1, UP0 ;  /* 0x000000010d00788c */ /* 0x000fd20008705670 */
[----:B------:R-:W-:Y:S05]  /*2cb0*/  BRA.U UP0, `(.L_x_48) ;  /* 0x00000005004c7547 */ /* 0x000fea000b800000 */
[----:B------:R-:W1:Y:S01]  /*2cc0*/  S2UR UR5, SR_CgaCtaId ;  /* 0x00000000000579c3 */ /* 0x000e620000008800 */
[----:B------:R-:W-:Y:S01]  /*2cd0*/  UMOV UR4, 0x400 ;  /* 0x0000040000047882 */ /* 0x000fe20000000000 */
[----:B------:R-:W-:Y:S01]  /*2ce0*/  ISETP.GE.U32.AND P2, PT, R3, 0x4, PT ;  /* 0x000000040300780c */ /* 0x000fe20003f46070 */
[----:B------:R-:W-:Y:S01]  /*2cf0*/  IMAD.MOV.U32 R12, RZ, RZ, 0x1 ;  /* 0x00000001ff0c7424 */ /* 0x000fe200078e00ff */
[----:B------:R-:W-:Y:S02]  /*2d00*/  CS2R R10, SRZ ;  /* 0x00000000000a7805 */ /* 0x000fe4000001ff00 */
[----:B------:R-:W-:Y:S01]  /*2d10*/  CS2R R8, SRZ ;  /* 0x0000000000087805 */ /* 0x000fe2000001ff00 */
[----:B-1----:R-:W-:-:S03]  /*2d20*/  ULEA UR6, UR5, UR4, 0x18 ;  /* 0x0000000405067291 */ /* 0x002fc6000f8ec0ff */
[----:B------:R-:W-:-:S09]  /*2d30*/  UMOV UR5, URZ ;  /* 0x000000ff00057c82 */ /* 0x000fd20008000000 */
.L_x_52:
[----:B------:R-:W-:Y:S02]  /*2d40*/  LEA R0, R8, UR6, 0x3 ;  /* 0x0000000608007c11 */ /* 0x000fe4000f8e18ff */
[----:B------:R-:W-:-:S03]  /*2d50*/  SHF.L.U32 R4, R9, 0x1f, RZ ;  /* 0x0000001f09047819 */ /* 0x000fc600000006ff */
[----:B------:R-:W-:Y:S01]  /*2d60*/  VIADD R5, R0, 0x100 ;  /* 0x0000010000057836 */ /* 0x000fe20000000000 */
[----:B------:R-:W1:Y:S02]  /*2d70*/  SYNCS.PHASECHK.TRANS64.TRYWAIT P0, [R0+URZ+0xf0], R4 ;  /* 0x0000f004000075a7 */ /* 0x000e6400080011ff */
[----:B-1----:R-:W-:Y:S05]  /*2d80*/  @!P0 BRA `(.L_x_49) ;  /* 0x0000005000c88947 */ /* 0x002fea0003800000 */
.L_x_146:
[----:B------:R-:W-:Y:S01]  /*2d90*/  ULEA UR4, UR5, UR6, 0x3 ;  /* 0x0000000605047291 */ /* 0x000fe2000f8e18ff */
[----:B-1----:R-:W-:Y:S01]  /*2da0*/  PRMT R0, RZ, 0x654, R5 ;  /* 0x00000654ff007816 */ /* 0x002fe20000000005 */
[----:B------:R-:W-:Y:S01]  /*2db0*/  @!P2 IMAD.MOV.U32 R4, RZ, RZ, 0x10 ;  /* 0x00000010ff04a424 */ /* 0x000fe200078e00ff */
[----:B------:R-:W-:Y:S01]  /*2dc0*/  SHF.L.U32 R5, R12, 0x1f, RZ ;  /* 0x0000001f0c057819 */ /* 0x000fe200000006ff */
[----:B------:R-:W-:Y:S01]  /*2dd0*/  UIADD3 UR7, UPT, UPT, UR4, 0x90, URZ ;  /* 0x0000009004077890 */ /* 0x000fe2000fffe0ff */
[----:B------:R1:W-:Y:S05]  /*2de0*/  SYNCS.ARRIVE.TRANS64.RED.A1T0 RZ, [R0+URZ], RZ ;  /* 0x000000ff00ff79a7 */ /* 0x0003ea00081004ff */
[----:B------:R-:W-:Y:S01]  /*2df0*/  IMAD.U32 R6, RZ, RZ, UR7 ;  /* 0x00000007ff067e24 */ /* 0x000fe2000f8e00ff */
[----:B------:R-:W2:Y:S04]  /*2e00*/  SYNCS.PHASECHK.TRANS64.TRYWAIT P0, [UR4+0xa0], R5 ;  /* 0x0000a005ff0075a7 */ /* 0x000ea80008001104 */
[----:B------:R-:W-:Y:S01]  /*2e10*/  PRMT R6, R3, 0x654, R6 ;  /* 0x0000065403067816 */ /* 0x000fe20000000006 */
[----:B-12---:R-:W-:Y:S06]  /*2e20*/  @!P0 BRA `(.L_x_50) ;  /* 0x0000005000b48947 */ /* 0x006fec0003800000 */
.L_x_148:
[----:B------:R-:W-:Y:S01]  /*2e30*/  ULEA UR8, UR5, UR6, 0x4 ;  /* 0x0000000605087291 */ /* 0x000fe2000f8e20ff */
[----:B------:R-:W-:Y:S01]  /*2e40*/  SEL R2, R6, R2, !P2 ;  /* 0x0000000206027207 */ /* 0x000fe20005000000 */
[----:B------:R-:W-:Y:S01]  /*2e50*/  UIADD3 UR9, UPT, UPT, UR4, 0x90, URZ ;  /* 0x0000009004097890 */ /* 0x000fe2000fffe0ff */
[----:B-1----:R-:W-:Y:S01]  /*2e60*/  LEA R0, R11, UR6, 0x3 ;  /* 0x000000060b007c11 */ /* 0x002fe2000f8e18ff */
[----:B------:R-:W-:Y:S01]  /*2e70*/  UIADD3 UR8, UPT, UPT, UR8, 0x120, URZ ;  /* 0x0000012008087890 */ /* 0x000fe2000fffe0ff */
[----:B------:R1:W-:Y:S01]  /*2e80*/  @!P2 SYNCS.ARRIVE.TRANS64.RED RZ, [R2+URZ], R4 ;  /* 0x0000000402ffa9a7 */ /* 0x0003e200080004ff */
[----:B------:R-:W-:Y:S01]  /*2e90*/  UIADD3 UR4, UPT, UPT, UR5, 0x1, URZ ;  /* 0x0000000105047890 */ /* 0x000fe2000fffe0ff */
[----:B------:R-:W-:-:S03]  /*2ea0*/  VIADD R8, R8, 0x1 ;  /* 0x0000000108087836 */ /* 0x000fc60000000000 */
[----:B------:R-:W-:Y:S02]  /*2eb0*/  UISETP.NE.AND UP0, UPT, UR4, 0x2, UPT ;  /* 0x000000020400788c */ /* 0x000fe4000bf05270 */
[----:B------:R-:W-:Y:S01]  /*2ec0*/  ISETP.NE.AND P0, PT, R8, 0x2, PT ;  /* 0x000000020800780c */ /* 0x000fe20003f05270 */
[----:B------:R-:W-:Y:S06]  /*2ed0*/  UGETNEXTWORKID.BROADCAST [UR8], [UR9] ;  /* 0x00000000080073ca */ /* 0x000fec0008000100 */
[----:B------:R-:W-:Y:S02]  /*2ee0*/  USEL UR7, URZ, 0x1, UP0 ;  /* 0x00000001ff077887 */ /* 0x000fe40008000000 */
[----:B------:R-:W-:-:S04]  /*2ef0*/  USEL UR5, UR4, URZ, UP0 ;  /* 0x000000ff04057287 */ /* 0x000fc80008000000 */
[----:B------:R-:W-:Y:S02]  /*2f00*/  LOP3.LUT R12, R12, UR7, RZ, 0x3c, !PT ;  /* 0x000000070c0c7c12 */ /* 0x000fe4000f8e3cff */
[----:B-1----:R-:W-:-:S04]  /*2f10*/  SHF.L.U32 R4, R10, 0x1f, RZ ;  /* 0x0000001f0a047819 */ /* 0x002fc800000006ff */
[----:B------:R-:W1:Y:S02]  /*2f20*/  SYNCS.PHASECHK.TRANS64.TRYWAIT P1, [R0+URZ+0x90], R4 ;  /* 0x00009004000075a7 */ /* 0x000e6400080211ff */
[----:B-1----:R-:W-:Y:S05]  /*2f30*/  @!P1 BRA `(.L_x_51) ;  /* 0x0000005000889947 */ /* 0x002fea0003800000 */
.L_x_149:
[C---:B-1----:R-:W-:Y:S01]  /*2f40*/  LEA R4, R11.reuse, UR6, 0x4 ;  /* 0x000000060b047c11 */ /* 0x042fe2000f8e20ff */
[----:B------:R-:W-:Y:S01]  /*2f50*/  VIADD R0, R0, 0xa0 ;  /* 0x000000a000007836 */ /* 0x000fe20000000000 */
[----:B------:R-:W-:Y:S01]  /*2f60*/  SEL R8, R8, RZ, P0 ;  /* 0x000000ff08087207 */ /* 0x000fe20000000000 */
[----:B------:R-:W-:-:S03]  /*2f70*/  VIADD R11, R11, 0x1 ;  /* 0x000000010b0b7836 */ /* 0x000fc60000000000 */
[----:B------:R-:W1:Y:S01]  /*2f80*/  LDS.128 R4, [R4+0x120] ;  /* 0x0001200004047984 */ /* 0x000e620000000c00 */
[----:B------:R-:W-:Y:S02]  /*2f90*/  PRMT R0, RZ, 0x654, R0 ;  /* 0x00000654ff007816 */ /* 0x000fe40000000000 */
[C---:B------:R-:W-:Y:S01]  /*2fa0*/  ISETP.NE.AND P1, PT, R11.reuse, 0x2, PT ;  /* 0x000000020b00780c */ /* 0x040fe20003f25270 */
[----:B------:R-:W-:Y:S01]  /*2fb0*/  @!PT LDS RZ, [RZ] ;  /* 0x00000000fffff984 */ /* 0x000fe20000000800 */
[----:B------:R-:W-:Y:S01]  /*2fc0*/  @!PT LDS RZ, [RZ] ;  /* 0x00000000fffff984 */ /* 0x000fe20000000800 */
[----:B------:R-:W-:Y:S01]  /*2fd0*/  @!PT LDS RZ, [RZ] ;  /* 0x00000000fffff984 */ /* 0x000fe20000000800 */
[----:B------:R-:W-:Y:S01]  /*2fe0*/  @!PT LDS RZ, [RZ] ;  /* 0x00000000fffff984 */ /* 0x000fe20000000800 */
[----:B------:R2:W-:Y:S06]  /*2ff0*/  MEMBAR.ALL.CTA ;  /* 0x0000000000007992 */ /* 0x0005ec0000008000 */
[----:B--2---:R-:W2:Y:S01]  /*3000*/  FENCE.VIEW.ASYNC.S ;  /* 0x00000000000073c6 */ /* 0x004ea20000000000 */
[----:B------:R-:W-:Y:S01]  /*3010*/  SEL R11, R11, RZ, P1 ;  /* 0x000000ff0b0b7207 */ /* 0x000fe20000800000 */
[----:B--2---:R2:W-:Y:S01]  /*3020*/  SYNCS.ARRIVE.TRANS64.RED.A1T0 RZ, [R0+URZ], RZ ;  /* 0x000000ff00ff79a7 */ /* 0x0045e200081004ff */
[----:B-1----:R-:W-:-:S02]  /*3030*/  LOP3.LUT P3, RZ, R6, 0x1, RZ, 0xc0, !PT ;  /* 0x0000000106ff7812 */ /* 0x002fc4000786c0ff */
[----:B------:R-:W-:-:S04]  /*3040*/  SEL R4, RZ, 0x1, P1 ;  /* 0x00000001ff047807 */ /* 0x000fc80000800000 */
[----:B------:R-:W-:Y:S02]  /*3050*/  LOP3.LUT R10, R10, R4, RZ, 0x3c, !PT ;  /* 0x000000040a0a7212 */ /* 0x000fe400078e3cff */
[----:B--2---:R-:W-:-:S04]  /*3060*/  SEL R0, RZ, 0x1, P0 ;  /* 0x00000001ff007807 */ /* 0x004fc80000000000 */
[----:B------:R-:W-:Y:S01]  /*3070*/  LOP3.LUT R9, R9, R0, RZ, 0x3c, !PT ;  /* 0x0000000009097212 */ /* 0x000fe200078e3cff */
[----:B------:R-:W-:Y:S06]  /*3080*/  @P3 BRA `(.L_x_52) ;  /* 0xfffffffc002c3947 */ /* 0x000fec000383ffff */
[----:B------:R-:W-:Y:S01]  /*3090*/  ULEA UR4, UR5, UR6, 0x3 ;  /* 0x0000000605047291 */ /* 0x000fe2000f8e18ff */
[----:B------:R-:W-:-:S08]  /*30a0*/  SHF.L.U32 R2, R12, 0x1f, RZ ;  /* 0x0000001f0c027819 */ /* 0x000fd000000006ff */
[----:B------:R-:W1:Y:S02]  /*30b0*/  SYNCS.PHASECHK.TRANS64 P0, [UR4+0xa0], R2 ;  /* 0x0000a002ff0075a7 */ /* 0x000e640008001004 */
[----:B-1----:R-:W-:Y:S05]  /*30c0*/  @P0 BRA `(.L_x_53) ;  /* 0x0000000000080947 */ /* 0x002fea0003800000 */
[----:B------:R-:W1:Y:S02]  /*30d0*/  SYNCS.PHASECHK.TRANS64.TRYWAIT P0, [UR4+0xa0], R2 ;  /* 0x0000a002ff0075a7 */ /* 0x000e640008001104 */
[----:B-1----:R-:W-:Y:S05]  /*30e0*/  @!P0 BRA `(.L_x_54) ;  /* 0x0000005000308947 */ /* 0x002fea0003800000 */
.L_x_53:
[----:B------:R-:W-:-:S04]  /*30f0*/  UIADD3 UR7, UPT, UPT, UR5, 0x1, URZ ;  /* 0x0000000105077890 */ /* 0x000fc8000fffe0ff */
[----:B------:R-:W-:-:S04]  /*3100*/  UISETP.NE.AND UP0, UPT, UR7, 0x2, UPT ;  /* 0x000000020700788c */ /* 0x000fc8000bf05270 */
[----:B------:R-:W-:Y:S02]  /*3110*/  USEL UR8, URZ, 0x1, UP0 ;  /* 0x00000001ff087887 */ /* 0x000fe40008000000 */
[----:B------:R-:W-:-:S04]  /*3120*/  USEL UR7, UR7, URZ, UP0 ;  /* 0x000000ff07077287 */ /* 0x000fc80008000000 */
[----:B------:R-:W-:Y:S01]  /*3130*/  ULEA UR7, UR7, UR6, 0x3 ;  /* 0x0000000607077291 */ /* 0x000fe2000f8e18ff */
[----:B-1----:R-:W-:-:S04]  /*3140*/  LOP3.LUT R2, R12, UR8, RZ, 0x3c, !PT ;  /* 0x000000080c027c12 */ /* 0x002fc8000f8e3cff */
[----:B------:R-:W-:-:S04]  /*3150*/  SHF.L.U32 R0, R2, 0x1f, RZ ;  /* 0x0000001f02007819 */ /* 0x000fc800000006ff */
[----:B------:R-:W1:Y:S02]  /*3160*/  SYNCS.PHASECHK.TRANS64 P0, [UR7+0xa0], R0 ;  /* 0x0000a000ff0075a7 */ /* 0x000e640008001007 */
[----:B-1----:R-:W-:Y:S05]  /*3170*/  @P0 EXIT ;  /* 0x000000000000094d */ /* 0x002fea0003800000 */
[----:B------:R-:W-:Y:S02]  /*3180*/  SHF.L.U32 R2, R2, 0x1f, RZ ;  /* 0x0000001f02027819 */ /* 0x000fe400000006ff */
[----:B------:R-:W-:-:S07]  /*3190*/  MOV R0, UR7 ;  /* 0x0000000700007c02 */ /* 0x000fce0008000f00 */
.L_x_55:
[----:B-1----:R1:W2:Y:S02]  /*31a0*/  SYNCS.PHASECHK.TRANS64.TRYWAIT P0, [R0+URZ+0xa0], R2 ;  /* 0x0000a002000075a7 */ /* 0x0022a400080011ff */
[----:B--2---:R-:W-:Y:S05]  /*31b0*/  @!P0 NANOSLEEP.SYNCS 0x989680 ;  /* 0x009896800000895d */ /* 0x004fea0003900000 */
[----:B------:R-:W2:Y:S02]  /*31c0*/  @!P0 SYNCS.PHASECHK.TRANS64 P0, [R0+URZ+0xa0], R2 ;  /* 0x0000a002000085a7 */ /* 0x000ea400080010ff */
[----:B--2---:R-:W-:Y:S05]  /*31d0*/  @P0 EXIT ;  /* 0x000000000000094d */ /* 0x004fea0003800000 */
[----:B------:R-:W-:Y:S05]  /*31e0*/  BRA `(.L_x_55) ;  /* 0xfffffffc00ec7947 */ /* 0x000fea000383ffff */
.L_x_48:
[----:B------:R-:W-:Y:S05]  /*31f0*/  BRA.U UP4, `(.L_x_56) ;  /* 0x0000001104dc7547 */ /* 0x000fea000b800000 */
[----:B------:R-:W1:Y:S01]  /*3200*/  S2UR UR7, SR_CgaCtaId ;  /* 0x00000000000779c3 */ /* 0x000e620000008800 */
[----:B------:R-:W-:Y:S01]  /*3210*/  UMOV UR4, 0x40 ;  /* 0x0000004000047882 */ /* 0x000fe20000000000 */
[----:B------:R-:W-:Y:S01]  /*3220*/  NOP ;  /* 0x0000000000007918 */ /* 0x000fe20000000000 */
[----:B------:R-:W-:Y:S01]  /*3230*/  UMOV UR6, 0x400 ;  /* 0x0000040000067882 */ /* 0x000fe20000000000 */
[----:B-1----:R-:W-:Y:S02]  /*3240*/  ULEA UR5, UR7, UR4, 0x18 ;  /* 0x0000000407057291 */ /* 0x002fe4000f8ec0ff */
[----:B------:R-:W-:-:S07]  /*3250*/  ULEA UR6, UR7, UR6, 0x18 ;  /* 0x0000000607067291 */ /* 0x000fce000f8ec0ff */
[----:B------:R-:W1:Y:S02]  /*3260*/  LDS.U8 R3, [UR5+0x1c] ;  /* 0x00001c05ff037984 */ /* 0x000e640008000000 */
[----:B-1----:R-:W-:-:S13]  /*3270*/  ISETP.NE.AND P0, PT, R3, RZ, PT ;  /* 0x000000ff0300720c */ /* 0x002fda0003f05270 */
[----:B------:R-:W-:Y:S05]  /*3280*/  @P0 BRA `(.L_x_57) ;  /* 0x0000000400080947 */ /* 0x000fea0003800000 */
[----:B------:R-:W-:Y:S02]  /*3290*/  UISETP.NE.U32.AND UP1, UPT, UR46, 0x1, UPT ;  /* 0x000000012e00788c */ /* 0x000fe4000bf25070 */
[----:B------:R-:W-:-:S07]  /*32a0*/  UIADD3 UR7, UPT, UPT, UR5, 0x8, URZ ;  /* 0x0000000805077890 */ /* 0x000fce000fffe0ff */
[----:B------:R-:W-:Y:S05]  /*32b0*/  BRA.U !UP1, `(.L_x_58) ;  /* 0x00000001099c7547 */ /* 0x000fea000b800000 */
[----:B------:R-:W-:Y:S01]  /*32c0*/  ELECT P0, URZ, PT ;  /* 0x0000000000ff782f */ /* 0x000fe20003800000 */
[----:B------:R-:W-:-:S12]  /*32d0*/  BSSY B0, `(.L_x_58) ;  /* 0x0000025000007945 */ /* 0x000fd80003800000 */
[----:B------:R-:W-:Y:S05]  /*32e0*/  @!P0 BRA `(.L_x_59) ;  /* 0x00000000008c8947 */ /* 0x000fea0003800000 */
[----:B------:R-:W-:-:S05]  /*32f0*/  UMOV UR4, 0x10 ;  /* 0x0000001000047882 */ /* 0x000fca0000000000 */
[----:B------:R-:W-:Y:S04]  /*3300*/  DEPBAR.LE SB1, 0x36 ;  /* 0x00009d800000791a */ /* 0x000fe80000000000 */
[----:B------:R-:W1:Y:S02]  /*3310*/  UTCATOMSWS.2CTA.FIND_AND_SET.ALIGN UP0, UR4, UR4 ;  /* 0x00000004000475e3 */ /* 0x000e640008200800 */
[----:B-1----:R-:W-:Y:S01]  /*3320*/  MOV R10, UR4 ;  /* 0x00000004000a7c02 */ /* 0x002fe20008000f00 */
[----:B------:R-:W-:Y:S06]  /*3330*/  BRA.U UP0, `(.L_x_60) ;  /* 0x0000000100187547 */ /* 0x000fec000b800000 */
.L_x_61:
[----:B------:R-:W-:Y:S05]  /*3340*/  NANOSLEEP 0x64 ;  /* 0x000000640000795d */ /* 0x000fea0003800000 */
[----:B------:R-:W-:-:S05]  /*3350*/  UMOV UR4, 0x10 ;  /* 0x0000001000047882 */ /* 0x000fca0000000000 */
[----:B------:R-:W-:Y:S04]  /*3360*/  DEPBAR.LE SB1, 0x36 ;  /* 0x00009d800000791a */ /* 0x000fe80000000000 */
[----:B------:R-:W1:Y:S02]  /*3370*/  UTCATOMSWS.2CTA.FIND_AND_SET.ALIGN UP0, UR4, UR4 ;  /* 0x00000004000475e3 */ /* 0x000e640008200800 */
[----:B-1----:R-:W-:Y:S01]  /*3380*/  MOV R10, UR4 ;  /* 0x00000004000a7c02 */ /* 0x002fe20008000f00 */
[----:B------:R-:W-:Y:S05]  /*3390*/  BRA.U !UP0, `(.L_x_61) ;  /* 0xfffffffd08e87547 */ /* 0x000fea000b83ffff */
.L_x_60:
[----:B------:R-:W1:Y:S01]  /*33a0*/  LDS R6, [UR5+0x10] ;  /* 0x00001005ff067984 */ /* 0x000e620008000800 */
[----:B------:R-:W-:Y:S01]  /*33b0*/  IMAD.U32 R3, RZ, RZ, UR6 ;  /* 0x00000006ff037e24 */ /* 0x000fe2000f8e00ff */
[----:B------:R-:W-:-:S03]  /*33c0*/  MOV R4, UR45 ;  /* 0x0000002d00047c02 */ /* 0x000fc60008000f00 */
[----:B------:R-:W-:Y:S01]  /*33d0*/  VIADD R3, R3, 0x140 ;  /* 0x0000014003037836 */ /* 0x000fe20000000000 */
[----:B-1----:R-:W-:-:S04]  /*33e0*/  SHF.L.U32 R6, R6, 0x1f, RZ ;  /* 0x0000001f06067819 */ /* 0x002fc800000006ff */
[----:B------:R-:W1:Y:S02]  /*33f0*/  SYNCS.PHASECHK.TRANS64.TRYWAIT P0, [UR5+0x8], R6 ;  /* 0x00000806ff0075a7 */ /* 0x000e640008001105 */
[----:B-1----:R-:W-:Y:S05]  /*3400*/  @P0 BRA `(.L_x_62) ;  /* 0x0000000000080947 */ /* 0x002fea0003800000 */
[----:B------:R-:W1:Y:S02]  /*3410*/  SYNCS.PHASECHK.TRANS64.TRYWAIT P0, [UR5+0x8], R6 ;  /* 0x00000806ff0075a7 */ /* 0x000e640008001105 */
[----:B-1----:R-:W-:Y:S05]  /*3420*/  @!P0 BRA `(.L_x_63) ;  /* 0x0000004c00788947 */ /* 0x002fea0003800000 */
.L_x_62:
[----:B------:R-:W-:Y:S01]  /*3430*/  PRMT R4, R4, 0x654, R3 ;  /* 0x0000065404047816 */ /* 0x000fe20000000003 */
[----:B------:R-:W-:Y:S01]  /*3440*/  HFMA2 R3, -RZ, RZ, 0, 5.9604644775390625e-08 ;  /* 0x00000001ff037431 */ /* 0x000fe200000001ff */
[----:B------:R-:W-:Y:S01]  /*3450*/  UPRMT UR4, UR45, 0x654, UR7 ;  /* 0x000006542d047896 */ /* 0x000fe20008000007 */
[----:B------:R-:W-:Y:S02]  /*3460*/  IMAD.MOV.U32 R8, RZ, RZ, 0xffff ;  /* 0x0000ffffff087424 */ /* 0x000fe400078e00ff */
[----:B-1----:R-:W-:Y:S02]  /*3470*/  IMAD.MOV.U32 R6, RZ, RZ, 0x4 ;  /* 0x00000004ff067424 */ /* 0x002fe400078e00ff */
[----:B------:R-:W-:Y:S01]  /*3480*/  IMAD.SHL.U32 R9, R10, 0x20, RZ ;  /* 0x000000200a097824 */ /* 0x000fe200078e00ff */
[----:B------:R-:W-:Y:S02]  /*3490*/  MOV R5, UR4 ;  /* 0x0000000400057c02 */ /* 0x000fe40008000f00 */
[-C--:B------:R-:W-:Y:S01]  /*34a0*/  SHF.L.U32 R8, R8, R10.reuse, RZ ;  /* 0x0000000a08087219 */ /* 0x080fe200000006ff */
[----:B------:R1:W-:Y:S01]  /*34b0*/  SYNCS.ARRIVE.TRANS64.RED RZ, [UR4], R6 ;  /* 0x00000006ffff79a7 */ /* 0x0003e20008000404 */
[----:B------:R-:W-:Y:S01]  /*34c0*/  SHF.L.U32 R7, R3, R10, RZ ;  /* 0x0000000a03077219 */ /* 0x000fe200000006ff */
[----:B------:R1:W-:Y:S04]  /*34d0*/  STS [UR6+0x140], R9 ;  /* 0x00014009ff007988 */ /* 0x0003e80008000806 */
[----:B------:R1:W-:Y:S04]  /*34e0*/  STAS [R4.64], R10 ;  /* 0x0000000a04007dbd */ /* 0x0003e8000c0008ff */
[----:B------:R1:W-:Y:S04]  /*34f0*/  ATOMS.OR RZ, [UR5+0x14], R8 ;  /* 0x00001408ffff798c */ /* 0x0003e8000b000005 */
[----:B------:R1:W-:Y:S04]  /*3500*/  ATOMS.OR RZ, [UR5+0x18], R7 ;  /* 0x00001807ffff798c */ /* 0x0003e8000b000005 */
[----:B------:R1:W-:Y:S02]  /*3510*/  ATOMS.XOR RZ, [UR5+0x10], R3 ;  /* 0x00001003ffff798c */ /* 0x0003e4000b800005 */
.L_x_59:
[----:B------:R-:W-:Y:S05]  /*3520*/  BSYNC B0 ;  /* 0x0000000000007941 */ /* 0x000fea0003800000 */
.L_x_58:
[----:B------:R-:W-:Y:S05]  /*3530*/  BRA.U UP1, `(.L_x_64) ;  /* 0x00000001016c7547 */ /* 0x000fea000b800000 */
[----:B------:R-:W-:-:S03]  /*3540*/  UMOV UR4, 0xffffffff ;  /* 0xffffffff00047882 */ /* 0x000fc60000000000 */
[----:B------:R-:W-:Y:S05]  /*3550*/  BRA.DIV UR4, `(.L_x_65) ;  /* 0x0000004e04447947 */ /* 0x000fea000b800000 */
[----:B------:R-:W-:-:S13]  /*3560*/  ELECT P6, URZ, PT ;  /* 0x0000000000ff782f */ /* 0x000fda00038c0000 */
.L_x_153:
[----:B------:R-:W-:Y:S05]  /*3570*/  @!P6 BRA `(.L_x_64) ;  /* 0x00000000005ce947 */ /* 0x000fea0003800000 */
[----:B-1----:R-:W1:Y:S02]  /*3580*/  LDS R4, [UR5+0x10] ;  /* 0x00001005ff047984 */ /* 0x002e640008000800 */
[----:B-1----:R-:W-:-:S04]  /*3590*/  SHF.L.U32 R4, R4, 0x1f, RZ ;  /* 0x0000001f04047819 */ /* 0x002fc800000006ff */
[----:B------:R-:W1:Y:S02]  /*35a0*/  SYNCS.PHASECHK.TRANS64.TRYWAIT P0, [UR5+0x8], R4 ;  /* 0x00000804ff0075a7 */ /* 0x000e640008001105 */
[----:B-1----:R-:W-:Y:S05]  /*35b0*/  @P0 BRA `(.L_x_66) ;  /* 0x0000000000080947 */ /* 0x002fea0003800000 */
[----:B------:R-:W1:Y:S02]  /*35c0*/  SYNCS.PHASECHK.TRANS64.TRYWAIT P0, [UR5+0x8], R4 ;  /* 0x00000804ff0075a7 */ /* 0x000e640008001105 */
[----:B-1----:R-:W-:Y:S05]  /*35d0*/  @!P0 BRA `(.L_x_67) ;  /* 0x0000004c00448947 */ /* 0x002fea0003800000 */
.L_x_66:
[----:B------:R-:W2:Y:S01]  /*35e0*/  LDS R6, [UR6+0x140] ;  /* 0x00014006ff067984 */ /* 0x000ea20008000800 */
[----:B-1----:R-:W-:Y:S02]  /*35f0*/  HFMA2 R3, -RZ, RZ, 0, 5.9604644775390625e-08 ;  /* 0x00000001ff037431 */ /* 0x002fe400000001ff */
[----:B------:R-:W-:Y:S01]  /*3600*/  IMAD.MOV.U32 R4, RZ, RZ, 0xffff ;  /* 0x0000ffffff047424 */ /* 0x000fe200078e00ff */
[----:B------:R-:W-:Y:S01]  /*3610*/  UPRMT UR4, UR45, 0x654, UR7 ;  /* 0x000006542d047896 */ /* 0x000fe20008000007 */
[----:B--2---:R-:W-:-:S03]  /*3620*/  IMAD.SHL.U32 R5, R6, 0x20, RZ ;  /* 0x0000002006057824 */ /* 0x004fc600078e00ff */
[-C--:B------:R-:W-:Y:S02]  /*3630*/  SHF.L.U32 R4, R4, R6.reuse, RZ ;  /* 0x0000000604047219 */ /* 0x080fe400000006ff */
[----:B------:R-:W-:Y:S01]  /*3640*/  SHF.L.U32 R6, R3, R6, RZ ;  /* 0x0000000603067219 */ /* 0x000fe200000006ff */
[----:B------:R2:W-:Y:S04]  /*3650*/  STS [UR6+0x140], R5 ;  /* 0x00014005ff007988 */ /* 0x0005e80008000806 */
[----:B------:R2:W-:Y:S04]  /*3660*/  ATOMS.OR RZ, [UR5+0x14], R4 ;  /* 0x00001404ffff798c */ /* 0x0005e8000b000005 */
[----:B------:R2:W-:Y:S01]  /*3670*/  ATOMS.OR RZ, [UR5+0x18], R6 ;  /* 0x00001806ffff798c */ /* 0x0005e2000b000005 */
[----:B------:R-:W-:Y:S03]  /*3680*/  SYNCS.ARRIVE.TRANS64.RED.A1T0 RZ, [UR4], RZ ;  /* 0x000000ffffff79a7 */ /* 0x000fe60008100404 */
[----:B------:R2:W-:Y:S01]  /*3690*/  ATOMS.XOR RZ, [UR5+0x10], R3 ;  /* 0x00001003ffff798c */ /* 0x0005e2000b800005 */
[----:B------:R-:W-:Y:S05]  /*36a0*/  BRA `(.L_x_64) ;  /* 0x0000000000107947 */ /* 0x000fea0003800000 */
.L_x_57:
[----:B------:R-:W-:Y:S02]  /*36b0*/  MOV R3, 0xffffffff ;  /* 0xffffffff00037802 */ /* 0x000fe40000000f00 */
[----:B------:R-:W-:-:S03]  /*36c0*/  MOV R4, 0x36f0 ;  /* 0x000036f000047802 */ /* 0x000fc60000000f00 */
[----:B------:R1:W-:Y:S04]  /*36d0*/  STS [UR6+0x140], R3 ;  /* 0x00014003ff007988 */ /* 0x0003e80008000806 */
[----:B-1---5:R-:W-:Y:S05]  /*36e0*/  CALL.REL.NOINC `($__internal_1_$__cuda_sm10x_tcgen05_guardrail_trap_phase_invalid_during_alloc) ;  /* 0x0000005000a47944 */ /* 0x022fea0003c00000 */
.L_x_64:
[----:B------:R-:W-:Y:S05]  /*36f0*/  WARPSYNC.ALL ;  /* 0x0000000000007948 */ /* 0x000fea0003800000 */
[----:B------:R-:W3:Y:S01]  /*3700*/  S2UR UR4, SR_CgaCtaId ;  /* 0x00000000000479c3 */ /* 0x000ee20000008800 */
[----:B------:R-:W-:Y:S01]  /*3710*/  UMOV UR26, 0x400 ;  /* 0x00000400001a7882 */ /* 0x000fe20000000000 */
[----:B------:R-:W-:-:S06]  /*3720*/  NOP ;  /* 0x0000000000007918 */ /* 0x000fcc0000000000 */
[----:B------:R-:W-:Y:S06]  /*3730*/  BAR.ARV 0x6, 0xa0 ;  /* 0x0182800000007b1d */ /* 0x000fec0000002000 */
[----:B------:R-:W4:Y:S01]  /*3740*/  LDCU UR6, c[0x0][0x38c] ;  /* 0x00007180ff0677ac */ /* 0x000f220008000800 */
[----:B------:R-:W-:Y:S01]  /*3750*/  LOP3.LUT R0, R0, 0xffff, RZ, 0xc0, !PT ;  /* 0x0000ffff00007812 */ /* 0x000fe200078ec0ff */
[----:B-1----:R-:W-:Y:S01]  /*3760*/  IMAD.MOV.U32 R9, RZ, RZ, 0x1 ;  /* 0x00000001ff097424 */ /* 0x002fe200078e00ff */
[----:B------:R-:W-:Y:S01]  /*3770*/  LOP3.LUT R2, R2, 0xffff, RZ, 0xc0, !PT ;  /* 0x0000ffff02027812 */ /* 0x000fe200078ec0ff */
[----:B------:R-:W-:Y:S01]  /*3780*/  IMAD.MOV.U32 R8, RZ, RZ, RZ ;  /* 0x000000ffff087224 */ /* 0x000fe200078e00ff */
[----:B------:R-:W-:Y:S01]  /*3790*/  R2UR UR42, R0 ;  /* 0x00000000002a72ca */ /* 0x000fe200000e0000 */
[----:B------:R-:W-:Y:S01]  /*37a0*/  UMOV UR32, URZ ;  /* 0x000000ff00207c82 */ /* 0x000fe20008000000 */
[----:B------:R-:W-:Y:S01]  /*37b0*/  R2UR UR28, R2 ;  /* 0x00000000021c72ca */ /* 0x000fe200000e0000 */
[----:B------:R-:W-:Y:S01]  /*37c0*/  UMOV UR23, URZ ;  /* 0x000000ff00177c82 */ /* 0x000fe20008000000 */
[----:B------:R-:W-:Y:S01]  /*37d0*/  UMOV UR22, URZ ;  /* 0x000000ff00167c82 */ /* 0x000fe20008000000 */
[----:B---3--:R-:W-:-:S02]  /*37e0*/  ULEA UR26, UR4, UR26, 0x18 ;  /* 0x0000001a041a7291 */ /* 0x008fc4000f8ec0ff */
[----:B------:R-:W-:Y:S02]  /*37f0*/  UISETP.NE.AND UP3, UPT, UR46, URZ, UPT ;  /* 0x000000ff2e00728c */ /* 0x000fe4000bf65270 */
[----:B------:R-:W-:Y:S02]  /*3800*/  UIADD3 UR5, UPT, UPT, UR26, 0x3300, URZ ;  /* 0x000033001a057890 */ /* 0x000fe4000fffe0ff */
[----:B------:R-:W-:Y:S02]  /*3810*/  UIADD3 UR4, UPT, UPT, UR26, 0xd300, URZ ;  /* 0x0000d3001a047890 */ /* 0x000fe4000fffe0ff */
[----:B----4-:R-:W-:Y:S01]  /*3820*/  UIADD3 UR6, UPT, UPT, UR6, 0x3f, URZ ;  /* 0x0000003f06067890 */ /* 0x010fe2000fffe0ff */
[----:B--2---:R-:W1:Y:S01]  /*3830*/  LDS R3, [UR26+0x140] ;  /* 0x0001401aff037984 */ /* 0x004e620008000800 */
[----:B------:R-:W-:Y:S02]  /*3840*/  USHF.R.U32.HI UR5, URZ, 0x4, UR5 ;  /* 0x00000004ff057899 */ /* 0x000fe40008011605 */
[----:B------:R-:W-:-:S02]  /*3850*/  USHF.R.S32.HI UR33, URZ, 0x1f, UR6 ;  /* 0x0000001fff217899 */ /* 0x000fc40008011406 */
[----:B------:R-:W-:Y:S02]  /*3860*/  USHF.R.U32.HI UR4, URZ, 0x4, UR4 ;  /* 0x00000004ff047899 */ /* 0x000fe40008011604 */
[----:B------:R-:W-:Y:S02]  /*3870*/  ULEA.HI UR33, UR33, UR6, URZ, 0x6 ;  /* 0x0000000621217291 */ /* 0x000fe4000f8f30ff */
[----:B------:R-:W-:Y:S02]  /*3880*/  ULOP3.LUT UR5, UR5, 0x3fff, URZ, 0xc0, !UPT ;  /* 0x00003fff05057892 */ /* 0x000fe4000f8ec0ff */
[----:B------:R-:W-:Y:S02]  /*3890*/  USHF.R.S32.HI UR33, URZ, 0x6, UR33 ;  /* 0x00000006ff217899 */ /* 0x000fe40008011421 */
[----:B------:R-:W-:Y:S02]  /*38a0*/  ULOP3.LUT UR30, UR4, 0x3fff, URZ, 0xc0, !UPT ;  /* 0x00003fff041e7892 */ /* 0x000fe4000f8ec0ff */
[----:B------:R-:W-:Y:S01]  /*38b0*/  UISETP.LT.AND UP0, UPT, UR33, 0x1, UPT ;  /* 0x000000012100788c */ /* 0x000fe2000bf01270 */
[----:B------:R-:W-:Y:S01]  /*38c0*/  UMOV UR40, 0x0 ;  /* 0x0000000000287882 */ /* 0x000fe20000000000 */
[----:B------:R-:W-:Y:S01]  /*38d0*/  UMOV UR41, 0x8100010 ;  /* 0x0810001000297882 */ /* 0x000fe20000000000 */
[----:B------:R-:W-:-:S02]  /*38e0*/  ULOP3.LUT UR29, UR5, 0x10000, URZ, 0xfc, !UPT ;  /* 0x00010000051d7892 */ /* 0x000fc4000f8efcff */
[----:B------:R-:W-:Y:S02]  /*38f0*/  ULOP3.LUT UR30, UR30, 0x10000, URZ, 0xfc, !UPT ;  /* 0x000100001e1e7892 */ /* 0x000fe4000f8efcff */
[----:B------:R-:W-:Y:S01]  /*3900*/  USEL UR43, UR33, 0x1, !UP0 ;  /* 0x00000001212b7887 */ /* 0x000fe2000c000000 */
[----:B------:R-:W-:Y:S01]  /*3910*/  UMOV UR38, 0x0 ;  /* 0x0000000000267882 */ /* 0x000fe20000000000 */
[----:B------:R-:W-:Y:S01]  /*3920*/  UMOV UR39, 0x8100010 ;  /* 0x0810001000277882 */ /* 0x000fe20000000000 */
[----:B------:R-:W-:Y:S01]  /*3930*/  UMOV UR36, 0x0 ;  /* 0x0000000000247882 */ /* 0x000fe20000000000 */
[----:B------:R-:W-:Y:S01]  /*3940*/  UMOV UR37, 0x8100010 ;  /* 0x0810001000257882 */ /* 0x000fe20000000000 */
[----:B------:R-:W-:Y:S01]  /*3950*/  UMOV UR34, 0x0 ;  /* 0x0000000000227882 */ /* 0x000fe20000000000 */
[----:B------:R-:W-:Y:S01]  /*3960*/  UMOV UR35, 0x8100010 ;  /* 0x0810001000237882 */ /* 0x000fe20000000000 */
[----:B-1----:R-:W-:Y:S02]  /*3970*/  R2UR UR44, R3 ;  /* 0x00000000032c72ca */ /* 0x002fe400000e0000 */
[----:B------:R-:W-:-:S13]  /*3980*/  CS2R R2, SRZ ;  /* 0x0000000000027805 */ /* 0x000fda000001ff00 */
.L_x_75:
[C---:B------:R-:W-:Y:S02]  /*3990*/  LEA R0, R8.reuse, UR26, 0x3 ;  /* 0x0000001a08007c11 */ /* 0x040fe4000f8e18ff */
[----:B------:R-:W-:Y:S02]  /*39a0*/  SHF.L.U32 R4, R3, 0x1f, RZ ;  /* 0x0000001f03047819 */ /* 0x000fe400000006ff */
[----:B------:R-:W-:Y:S02]  /*39b0*/  LEA R5, R8, UR26, 0x4 ;  /* 0x0000001a08057c11 */ /* 0x000fe4000f8e20ff */
[----:B------:R-:W1:Y:S02]  /*39c0*/  SYNCS.PHASECHK.TRANS64.TRYWAIT P0, [R0+URZ+0x90], R4 ;  /* 0x00009004000075a7 */ /* 0x000e6400080011ff */
[----:B-1-3--:R-:W-:Y:S05]  /*39d0*/  @!P0 BRA `(.L_x_68) ;  /* 0x00000048005c8947 */ /* 0x00afea0003800000 */
.L_x_154:
[----:B-1----:R-:W1:Y:S01]  /*39e0*/  LDS.128 R4, [R5+0x120] ;  /* 0x0001200005047984 */ /* 0x002e620000000c00 */
[----:B------:R-:W-:Y:S02]  /*39f0*/  VIADD R0, R0, 0xa0 ;  /* 0x000000a000007836 */ /* 0x000fe40000000000 */
[----:B------:R-:W-:Y:S01]  /*3a00*/  VIADD R8, R8, 0x1 ;  /* 0x0000000108087836 */ /* 0x000fe20000000000 */
[----:B------:R-:W-:Y:S01]  /*3a10*/  @!PT LDS RZ, [RZ] ;  /* 0x00000000fffff984 */ /* 0x000fe20000000800 */
[----:B------:R-:W-:Y:S01]  /*3a20*/  @!PT LDS RZ, [RZ] ;  /* 0x00000000fffff984 */ /* 0x000fe20000000800 */
[----:B------:R-:W-:Y:S01]  /*3a30*/  @!PT LDS RZ, [RZ] ;  /* 0x00000000fffff984 */ /* 0x000fe20000000800 */
[----:B------:R-:W-:Y:S01]  /*3a40*/  @!PT LDS RZ, [RZ] ;  /* 0x00000000fffff984 */ /* 0x000fe20000000800 */
[----:B------:R2:W-:Y:S06]  /*3a50*/  MEMBAR.ALL.CTA ;  /* 0x0000000000007992 */ /* 0x0005ec0000008000 */
[----:B--2---:R-:W2:Y:S01]  /*3a60*/  FENCE.VIEW.ASYNC.S ;  /* 0x00000000000073c6 */ /* 0x004ea20000000000 */
[----:B------:R-:W-:-:S04]  /*3a70*/  PRMT R0, RZ, 0x654, R0 ;  /* 0x00000654ff007816 */ /* 0x000fc80000000000 */
[----:B--2---:R2:W-:Y:S01]  /*3a80*/  SYNCS.ARRIVE.TRANS64.RED.A1T0 RZ, [R0+URZ], RZ ;  /* 0x000000ff00ff79a7 */ /* 0x0045e200081004ff */
[----:B-1----:R-:W-:Y:S01]  /*3a90*/  LOP3.LUT P1, RZ, R6, 0x1, RZ, 0xc0, !PT ;  /* 0x0000000106ff7812 */ /* 0x002fe2000782c0ff */
[----:B--2---:R-:W-:-:S12]  /*3aa0*/  BRA.U UP3, `(.L_x_69) ;  /* 0x0000000503087547 */ /* 0x004fd8000b800000 */
[----:B------:R-:W1:Y:S01]  /*3ab0*/  LDCU UR4, c[0x0][0x38c] ;  /* 0x00007180ff0477ac */ /* 0x000e620008000800 */
[----:B------:R-:W-:Y:S02]  /*3ac0*/  PLOP3.LUT P2, PT, PT, PT, PT, 0x80, 0x8 ;  /* 0x000000000008781c */ /* 0x000fe40003f4f070 */
[----:B------:R-:W-:Y:S01]  /*3ad0*/  SHF.L.U32 R4, R9, 0x1f, RZ ;  /* 0x0000001f09047819 */ /* 0x000fe200000006ff */
[----:B------:R-:W-:Y:S02]  /*3ae0*/  ULEA UR31, UR32, UR26, 0x3 ;  /* 0x0000001a201f7291 */ /* 0x000fe4000f8e18ff */
[----:B------:R-:W-:Y:S02]  /*3af0*/  ULEA UR11, UR32, UR44, 0x5 ;  /* 0x0000002c200b7291 */ /* 0x000fe4000f8e28ff */
[----:B-1----:R-:W-:-:S06]  /*3b00*/  UISETP.GE.AND UP0, UPT, UR4, 0x1, UPT ;  /* 0x000000010400788c */ /* 0x002fcc000bf06270 */
[----:B------:R-:W-:-:S05]  /*3b10*/  PLOP3.LUT P0, PT, PT, PT, UP0, 0x80, 0x8 ;  /* 0x000000000008781c */ /* 0x000fca0003f0f008 */
[----:B------:R-:W-:-:S08]  /*3b20*/  @UP0 ULEA UR4, UR23, UR26, 0x3 ;  /* 0x0000001a17040291 */ /* 0x000fd0000f8e18ff */
[----:B------:R-:W-:-:S04]  /*3b30*/  @P0 SHF.L.U32 R0, R2, 0x1f, RZ ;  /* 0x0000001f02000819 */ /* 0x000fc800000006ff */
[----:B------:R1:W2:Y:S01]  /*3b40*/  @P0 SYNCS.PHASECHK.TRANS64.TRYWAIT P2, [UR4], R0 ;  /* 0x00000000ff0005a7 */ /* 0x0002a20008041104 */
[----:B------:R-:W3:Y:S02]  /*3b50*/  SYNCS.PHASECHK.TRANS64.TRYWAIT P0, [UR31+0xd0], R4 ;  /* 0x0000d004ff0075a7 */ /* 0x000ee4000800111f */
[----:B-123--:R-:W-:Y:S05]  /*3b60*/  @!P0 BRA `(.L_x_70) ;  /* 0x00000048000c8947 */ /* 0x00efea0003800000 */
.L_x_156:
[----:B------:R-:W-:Y:S01]  /*3b70*/  UMOV UR27, UR22 ;  /* 0x00000016001b7c82 */ /* 0x000fe20008000000 */
[----:B------:R-:W-:Y:S05]  /*3b80*/  BRA.U !UP0, `(.L_x_71) ;  /* 0x0000000108c07547 */ /* 0x000fea000b800000 */
[----:B------:R-:W-:Y:S02]  /*3b90*/  UIADD3 UR27, UPT, UPT, UR43, UR22, URZ ;  /* 0x000000162b1b7290 */ /* 0x000fe4000fffe0ff */
[----:B------:R-:W-:Y:S01]  /*3ba0*/  UPLOP3.LUT UP2, UPT, UPT, UPT, UPT, 0x40, 0x4 ;  /* 0x000000000004789c */ /* 0x000fe20003f4e870 */
[----:B------:R-:W-:Y:S01]  /*3bb0*/  UMOV UR24, UR33 ;  /* 0x0000002100187c82 */ /* 0x000fe20008000000 */
[----:B------:R-:W-:-:S09]  /*3bc0*/  UMOV UR10, UR23 ;  /* 0x00000017000a7c82 */ /* 0x000fd20008000000 */
.L_x_74:
[----:B--2---:R-:W-:Y:S01]  /*3bd0*/  ULEA UR5, UR10, UR26, 0x3 ;  /* 0x0000001a0a057291 */ /* 0x004fe2000f8e18ff */
[----:B---3--:R-:W-:Y:S11]  /*3be0*/  @P2 BRA `(.L_x_72) ;  /* 0x00000000000c2947 */ /* 0x008ff60003800000 */
[----:B-1----:R-:W-:Y:S04]  /*3bf0*/  SHF.L.U32 R4, R2, 0x1f, RZ ;  /* 0x0000001f02047819 */ /* 0x002fe800000006ff */
[----:B------:R-:W1:Y:S02]  /*3c00*/  SYNCS.PHASECHK.TRANS64.TRYWAIT P0, [UR5], R4 ;  /* 0x00000004ff0075a7 */ /* 0x000e640008001105 */
[----:B-1----:R-:W-:Y:S05]  /*3c10*/  @!P0 BRA `(.L_x_73) ;  /* 0x0000004400f88947 */ /* 0x002fea0003800000 */
.L_x_72:
[----:B------:R-:W-:Y:S01]  /*3c20*/  UISETP.NE.AND UP0, UPT, UR24, 0x1, UPT ;  /* 0x000000011800788c */ /* 0x000fe2000bf05270 */
[----:B------:R-:W-:Y:S01]  /*3c30*/  PLOP3.LUT P2, PT, PT, PT, PT, 0x80, 0x8 ;  /* 0x000000000008781c */ /* 0x000fe20003f4f070 */
[----:B------:R-:W-:Y:S02]  /*3c40*/  UIADD3 UR4, UPT, UPT, UR10, 0x1, URZ ;  /* 0x000000010a047890 */ /* 0x000fe4000fffe0ff */
[----:B------:R-:W-:Y:S02]  /*3c50*/  UIADD3 UR25, UPT, UPT, UR5, 0x28, URZ ;  /* 0x0000002805197890 */ /* 0x000fe4000fffe0ff */
[----:B------:R-:W-:Y:S01]  /*3c60*/  UISETP.NE.AND UP1, UPT, UR4, 0x5, UPT ;  /* 0x000000050400788c */ /* 0x000fe2000bf25270 */
[----:B------:R-:W-:Y:S01]  /*3c70*/  PLOP3.LUT P0, PT, PT, PT, UP0, 0x80, 0x8 ;  /* 0x000000000008781c */ /* 0x000fe20003f0f008 */
[----:B------:R-:W-:Y:S02]  /*3c80*/  UIADD3 UR22, UPT, UPT, UR22, 0x1, URZ ;  /* 0x0000000116167890 */ /* 0x000fe4000fffe0ff */
[----:B------:R-:W-:Y:S02]  /*3c90*/  USEL UR6, URZ, 0x1, UP1 ;  /* 0x00000001ff067887 */ /* 0x000fe40008800000 */
[----:B------:R-:W-:Y:S02]  /*3ca0*/  USEL UR23, UR4, URZ, UP1 ;  /* 0x000000ff04177287 */ /* 0x000fe40008800000 */
[----:B------:R-:W-:Y:S02]  /*3cb0*/  UIADD3 UR24, UPT, UPT, UR24, -0x1, URZ ;  /* 0xffffffff18187890 */ /* 0x000fe4000fffe0ff */
[----:B------:R-:W-:Y:S01]  /*3cc0*/  @UP0 ULEA UR4, UR23, UR26, 0x3 ;  /* 0x0000001a17040291 */ /* 0x000fe2000f8e18ff */
[----:B------:R-:W-:Y:S01]  /*3cd0*/  LOP3.LUT R2, R2, UR6, RZ, 0x3c, !PT ;  /* 0x0000000602027c12 */ /* 0x000fe2000f8e3cff */
[----:B------:R-:W-:Y:S02]  /*3ce0*/  ULEA UR6, UR10, UR30, 0x8 ;  /* 0x0000001e0a067291 */ /* 0x000fe4000f8e40ff */
[----:B------:R-:W-:Y:S01]  /*3cf0*/  UISETP.NE.AND UP0, UPT, UR22, UR27, UPT ;  /* 0x0000001b1600728c */ /* 0x000fe2000bf05270 */
[----:B-1----:R-:W-:Y:S01]  /*3d00*/  @P0 SHF.L.U32 R0, R2, 0x1f, RZ ;  /* 0x0000001f02000819 */ /* 0x002fe200000006ff */
[----:B------:R-:W-:Y:S02]  /*3d10*/  UIADD3 UR20, UPT, UPT, UR6, 0x2, URZ ;  /* 0x0000000206147890 */ /* 0x000fe4000fffe0ff */
[----:B------:R-:W-:Y:S01]  /*3d20*/  UIADD3 UR16, UPT, UPT, UR6, 0x4, URZ ;  /* 0x0000000406107890 */ /* 0x000fe2000fffe0ff */
[----:B------:R2:W3:Y:S01]  /*3d30*/  @P0 SYNCS.PHASECHK.TRANS64.TRYWAIT P2, [UR4], R0 ;  /* 0x00000000ff0005a7 */ /* 0x0004e20008041104 */
[----:B------:R-:W-:Y:S02]  /*3d40*/  ULEA UR4, UR10, UR29, 0x9 ;  /* 0x0000001d0a047291 */ /* 0x000fe4000f8e48ff */
[----:B------:R-:W-:Y:S02]  /*3d50*/  UIADD3 UR12, UPT, UPT, UR6, 0x6, URZ ;  /* 0x00000006060c7890 */ /* 0x000fe4000fffe0ff */
[----:B------:R-:W-:Y:S02]  /*3d60*/  UIADD3 UR18, UPT, UPT, UR4, 0x2, URZ ;  /* 0x0000000204127890 */ /* 0x000fe4000fffe0ff */
[----:B------:R-:W-:Y:S02]  /*3d70*/  UIADD3 UR14, UPT, UPT, UR4, 0x4, URZ ;  /* 0x00000004040e7890 */ /* 0x000fe4000fffe0ff */
[----:B------:R-:W-:Y:S01]  /*3d80*/  UIADD3 UR8, UPT, UPT, UR4, 0x6, URZ ;  /* 0x0000000604087890 */ /* 0x000fe2000fffe0ff */
[----:B------:R-:W-:Y:S01]  /*3d90*/  UMOV UR7, 0x40004040 ;  /* 0x4000404000077882 */ /* 0x000fe20000000000 */
[----:B------:R-:W-:Y:S01]  /*3da0*/  UMOV UR5, 0x40004040 ;  /* 0x4000404000057882 */ /* 0x000fe20000000000 */
[----:B------:R-:W-:Y:S01]  /*3db0*/  UMOV UR21, 0x40004040 ;  /* 0x4000404000157882 */ /* 0x000fe20000000000 */
[----:B------:R2:W-:Y:S01]  /*3dc0*/  UTCHMMA.2CTA gdesc[UR4], gdesc[UR6], tmem[UR11], tmem[UR40], idesc[UR41], UP2 ;  /* 0x00ff2806040075ea */ /* 0x0005e2000920000b */
[----:B------:R-:W-:Y:S01]  /*3dd0*/  UPLOP3.LUT UP2, UPT, UPT, UPT, UPT, 0x80, 0x8 ;  /* 0x000000000008789c */ /* 0x000fe20003f4f070 */
[----:B------:R-:W-:Y:S01]  /*3de0*/  UMOV UR19, 0x40004040 ;  /* 0x4000404000137882 */ /* 0x000fe20000000000 */
[----:B------:R-:W-:Y:S01]  /*3df0*/  UMOV UR17, 0x40004040 ;  /* 0x4000404000117882 */ /* 0x000fe20000000000 */
[----:B------:R2:W-:Y:S01]  /*3e00*/  UTCHMMA.2CTA gdesc[UR18], gdesc[UR20], tmem[UR11], tmem[UR38], idesc[UR39], UPT ;  /* 0x00ff2614120075ea */ /* 0x0005e2000ba0000b */
[----:B------:R-:W-:Y:S01]  /*3e10*/  UMOV UR15, 0x40004040 ;  /* 0x40004040000f7882 */ /* 0x000fe20000000000 */
[----:B------:R-:W-:Y:S01]  /*3e20*/  UMOV UR13, 0x40004040 ;  /* 0x40004040000d7882 */ /* 0x000fe20000000000 */
[----:B------:R-:W-:Y:S01]  /*3e30*/  UMOV UR9, 0x40004040 ;  /* 0x4000404000097882 */ /* 0x000fe20000000000 */
[----:B------:R2:W-:Y:S01]  /*3e40*/  UTCHMMA.2CTA gdesc[UR14], gdesc[UR16], tmem[UR11], tmem[UR36], idesc[UR37], UPT ;  /* 0x00ff24100e0075ea */ /* 0x0005e2000ba0000b */
[----:B------:R2:W-:Y:S01]  /*3e50*/  UTCHMMA.2CTA gdesc[UR8], gdesc[UR12], tmem[UR11], tmem[UR34], idesc[UR35], UPT ;  /* 0x00ff220c080075ea */ /* 0x0005e2000ba0000b */
[----:B------:R2:W-:Y:S01]  /*3e60*/  UTCBAR.2CTA.MULTICAST [UR25], URZ, UR28 ;  /* 0x000000ff190073e9 */ /* 0x0005e2000820081c */
[----:B------:R-:W-:Y:S01]  /*3e70*/  UMOV UR10, UR23 ;  /* 0x00000017000a7c82 */ /* 0x000fe20008000000 */
[----:B------:R-:W-:Y:S05]  /*3e80*/  BRA.U UP0, `(.L_x_74) ;  /* 0xfffffffd00507547 */ /* 0x000fea000b83ffff */
.L_x_71:
[----:B--2---:R-:W-:Y:S01]  /*3e90*/  UIADD3 UR4, UPT, UPT, UR31, 0xb0, URZ ;  /* 0x000000b01f047890 */ /* 0x004fe2000fffe0ff */
[----:B------:R-:W-:-:S08]  /*3ea0*/  UMOV UR22, UR27 ;  /* 0x0000001b00167c82 */ /* 0x000fd00008000000 */
[----:B------:R2:W-:Y:S01]  /*3eb0*/  UTCBAR.2CTA.MULTICAST [UR4], URZ, UR42 ;  /* 0x000000ff040073e9 */ /* 0x0005e2000820082a */
[----:B------:R-:W-:Y:S02]  /*3ec0*/  NOP ;  /* 0x0000000000007918 */ /* 0x000fe40000000000 */
.L_x_69:
[----:B--2---:R-:W-:Y:S01]  /*3ed0*/  UIADD3 UR4, UPT, UPT, UR32, 0x1, URZ ;  /* 0x0000000120047890 */ /* 0x004fe2000fffe0ff */
[----:B------:R-:W-:-:S03]  /*3ee0*/  ISETP.NE.AND P0, PT, R8, 0x2, PT ;  /* 0x000000020800780c */ /* 0x000fc60003f05270 */
[----:B------:R-:W-:Y:S01]  /*3ef0*/  UISETP.NE.AND UP0, UPT, UR4, 0x4, UPT ;  /* 0x000000040400788c */ /* 0x000fe2000bf05270 */
[----:B-1----:R-:W-:Y:S02]  /*3f00*/  SEL R0, RZ, 0x1, P0 ;  /* 0x00000001ff007807 */ /* 0x002fe40000000000 */
[----:B------:R-:W-:Y:S01]  /*3f10*/  SEL R8, R8, RZ, P0 ;  /* 0x000000ff08087207 */ /* 0x000fe20000000000 */
[----:B------:R-:W-:Y:S01]  /*3f20*/  USEL UR5, URZ, 0x1, UP0 ;  /* 0x00000001ff057887 */ /* 0x000fe20008000000 */
[----:B------:R-:W-:Y:S01]  /*3f30*/  LOP3.LUT R3, R3, R0, RZ, 0x3c, !PT ;  /* 0x0000000003037212 */ /* 0x000fe200078e3cff */
[----:B------:R-:W-:-:S04]  /*3f40*/  USEL UR32, UR4, URZ, UP0 ;  /* 0x000000ff04207287 */ /* 0x000fc80008000000 */
[----:B------:R-:W-:Y:S01]  /*3f50*/  LOP3.LUT R9, R9, UR5, RZ, 0x3c, !PT ;  /* 0x0000000509097c12 */ /* 0x000fe2000f8e3cff */
[----:B------:R-:W-:Y:S07]  /*3f60*/  @P1 BRA `(.L_x_75) ;  /* 0xfffffff800881947 */ /* 0x000fee000383ffff */
[----:B------:R-:W1:Y:S01]  /*3f70*/  S2UR UR8, SR_CgaCtaId ;  /* 0x00000000000879c3 */ /* 0x000e620000008800 */
[----:B------:R-:W-:Y:S01]  /*3f80*/  ELECT P0, URZ, PT ;  /* 0x0000000000ff782f */ /* 0x000fe20003800000 */
[----:B------:R-:W-:Y:S01]  /*3f90*/  HFMA2 R0, -RZ, RZ, 0, 5.9604644775390625e-08 ;  /* 0x00000001ff007431 */ /* 0x000fe200000001ff */
[----:B------:R-:W-:-:S05]  /*3fa0*/  UMOV UR4, 0x40 ;  /* 0x0000004000047882 */ /* 0x000fca0000000000 */
[----:B------:R-:W-:Y:S01]  /*3fb0*/  UVIRTCOUNT.DEALLOC.SMPOOL 0x80 ;  /* 0x000000800000784c */ /* 0x000fe20000000000 */
[----:B------:R-:W-:Y:S02]  /*3fc0*/  UISETP.NE.AND UP1, UPT, UR46, URZ, UPT ;  /* 0x000000ff2e00728c */ /* 0x000fe4000bf25270 */
[----:B-1----:R-:W-:-:S09]  /*3fd0*/  ULEA UR8, UR8, UR4, 0x18 ;  /* 0x0000000408087291 */ /* 0x002fd2000f8ec0ff */
[----:B------:R1:W-:Y:S01]  /*3fe0*/  @P0 STS.U8 [UR8+0x1c], R0 ;  /* 0x00001c00ff000988 */ /* 0x0003e20008000008 */
[----:B------:R-:W-:Y:S05]  /*3ff0*/  BRA.U UP1, `(.L_x_76) ;  /* 0x0000000101a07547 */ /* 0x000fea000b800000 */
[----:B------:R-:W-:Y:S01]  /*4000*/  UIADD3 UR7, UPT, UPT, UR26, 0xd0, URZ ;  /* 0x000000d01a077890 */ /* 0x000fe2000fffe0ff */
[----:B------:R-:W-:-:S03]  /*4010*/  SHF.L.U32 R2, R9, 0x1f, RZ ;  /* 0x0000001f09027819 */ /* 0x000fc600000006ff */
[----:B------:R-:W-:-:S09]  /*4020*/  ULEA UR4, UR32, UR7, 0x3 ;  /* 0x0000000720047291 */ /* 0x000fd2000f8e18ff */
[----:B------:R-:W2:Y:S02]  /*4030*/  SYNCS.PHASECHK.TRANS64.TRYWAIT P0, [UR4], R2 ;  /* 0x00000002ff0075a7 */ /* 0x000ea40008001104 */
[----:B--2---:R-:W-:Y:S05]  /*4040*/  @!P0 BRA `(.L_x_77) ;  /* 0x0000004400048947 */ /* 0x004fea0003800000 */
.L_x_159:
        /* <DEDUP_REMOVED lines=9> */
.L_x_161:
        /* <DEDUP_REMOVED lines=9> */
.L_x_163:
[----:B------:R-:W-:-:S04]  /*4170*/  UIADD3 UR4, UPT, UPT, UR4, 0x1, URZ ;  /* 0x0000000104047890 */ /* 0x000fc8000fffe0ff */
[----:B------:R-:W-:-:S04]  /*4180*/  UISETP.NE.AND UP0, UPT, UR4, 0x4, UPT ;  /* 0x000000040400788c */ /* 0x000fc8000bf05270 */
[----:B------:R-:W-:Y:S02]  /*4190*/  USEL UR5, URZ, 0x1, UP0 ;  /* 0x00000001ff057887 */ /* 0x000fe40008000000 */
[----:B------:R-:W-:-:S04]  /*41a0*/  USEL UR4, UR4, URZ, UP0 ;  /* 0x000000ff04047287 */ /* 0x000fc80008000000 */
[----:B------:R-:W-:Y:S01]  /*41b0*/  ULEA UR4, UR4, UR7, 0x3 ;  /* 0x0000000704047291 */ /* 0x000fe2000f8e18ff */
[----:B------:R-:W-:-:S04]  /*41c0*/  LOP3.LUT R2, R2, UR5, RZ, 0x3c, !PT ;  /* 0x0000000502027c12 */ /* 0x000fc8000f8e3cff */
[----:B------:R-:W-:Y:S01]  /*41d0*/  SHF.L.U32 R2, R2, 0x1f, RZ ;  /* 0x0000001f02027819 */ /* 0x000fe200000006ff */
[----:B-1----:R-:W-:-:S04]  /*41e0*/  IMAD.U32 R0, RZ, RZ, UR4 ;  /* 0x00000004ff007e24 */ /* 0x002fc8000f8e00ff */
[----:B------:R1:W2:Y:S03]  /*41f0*/  SYNCS.PHASECHK.TRANS64.TRYWAIT P0, [R0+URZ], R2 ;  /* 0x00000002000075a7 */ /* 0x0002a600080011ff */
[----:B--2---:R-:W-:Y:S05]  /*4200*/  @!P0 NANOSLEEP.SYNCS 0x989680 ;  /* 0x009896800000895d */ /* 0x004fea0003900000 */
[----:B------:R-:W2:Y:S02]  /*4210*/  @!P0 SYNCS.PHASECHK.TRANS64 P0, [R0+URZ], R2 ;  /* 0x00000002000085a7 */ /* 0x000ea400080010ff */
[----:B--2---:R-:W-:Y:S05]  /*4220*/  @P0 BRA `(.L_x_80) ;  /* 0x0000000000200947 */ /* 0x004fea0003800000 */
.L_x_81:
[----:B--2---:R2:W4:Y:S02]  /*4230*/  SYNCS.PHASECHK.TRANS64.TRYWAIT P0, [R0+URZ], R2 ;  /* 0x00000002000075a7 */ /* 0x00452400080011ff */
[----:B----4-:R-:W-:Y:S05]  /*4240*/  @!P0 NANOSLEEP.SYNCS 0x989680 ;  /* 0x009896800000895d */ /* 0x010fea0003900000 */
[----:B------:R-:W4:Y:S02]  /*4250*/  @!P0 SYNCS.PHASECHK.TRANS64 P0, [R0+URZ], R2 ;  /* 0x00000002000085a7 */ /* 0x000f2400080010ff */
[----:B----4-:R-:W-:Y:S05]  /*4260*/  @!P0 BRA `(.L_x_81) ;  /* 0xfffffffc00f08947 */ /* 0x010fea000383ffff */
[----:B------:R-:W-:Y:S05]  /*4270*/  BRA `(.L_x_80) ;  /* 0x00000000000c7947 */ /* 0x000fea0003800000 */
.L_x_76:
[----:B------:R-:W-:-:S04]  /*4280*/  UIADD3 UR4, UPT, UPT, UR26, 0x110, URZ ;  /* 0x000001101a047890 */ /* 0x000fc8000fffe0ff */
[----:B------:R-:W-:-:S09]  /*4290*/  UPRMT UR4, UR45, 0x654, UR4 ;  /* 0x000006542d047896 */ /* 0x000fd20008000004 */
[----:B------:R-:W-:Y:S03]  /*42a0*/  SYNCS.ARRIVE.TRANS64.RED.A1T0 RZ, [UR4], RZ ;  /* 0x000000ffffff79a7 */ /* 0x000fe60008100404 */
.L_x_80:
[----:B-12---:R-:W-:Y:S01]  /*42b0*/  SHF.L.U32 R2, RZ, 0x1f, RZ ;  /* 0x0000001fff027819 */ /* 0x006fe200000006ff */
[----:B------:R-:W-:Y:S01]  /*42c0*/  UIADD3 UR4, UPT, UPT, UR26, 0x110, URZ ;  /* 0x000001101a047890 */ /* 0x000fe2000fffe0ff */
[----:B------:R-:W-:Y:S02]  /*42d0*/  PLOP3.LUT P0, PT, PT, PT, UP1, 0x80, 0x8 ;  /* 0x000000000008781c */ /* 0x000fe40003f0f018 */
[----:B------:R-:W1:Y:S02]  /*42e0*/  SYNCS.PHASECHK.TRANS64.TRYWAIT P1, [UR26+0x110], R2 ;  /* 0x00011002ff0075a7 */ /* 0x000e64000802111a */
[----:B-1----:R-:W-:Y:S09]  /*42f0*/  @!P1 BRA `(.L_x_82) ;  /* 0x0000004000a09947 */ /* 0x002ff20003800000 */
.L_x_165:
[----:B------:R-:W-:Y:S01]  /*4300*/  @!UP1 UPRMT UR4, UR45, 0x654, UR4 ;  /* 0x000006542d049896 */ /* 0x000fe20008000004 */
[----:B------:R-:W-:Y:S01]  /*4310*/  UMOV UR5, 0xffff ;  /* 0x0000ffff00057882 */ /* 0x000fe20000000000 */
[----:B------:R-:W-:-:S07]  /*4320*/  UMOV UR6, 0x1 ;  /* 0x0000000100067882 */ /* 0x000fce0000000000 */
[----:B------:R-:W-:Y:S01]  /*4330*/  @!P0 SYNCS.ARRIVE.TRANS64.RED.A1T0 RZ, [UR4], RZ ;  /* 0x000000ffffff89a7 */ /* 0x000fe20008100404 */
[----:B------:R-:W-:Y:S01]  /*4340*/  NOP ;  /* 0x0000000000007918 */ /* 0x000fe20000000000 */
[----:B-1----:R-:W1:Y:S01]  /*4350*/  LDS R0, [UR8+0x14] ;  /* 0x00001408ff007984 */ /* 0x002e620008000800 */
[----:B------:R-:W-:-:S04]  /*4360*/  ULOP3.LUT UR4, UR44, 0xffff, URZ, 0xc0, !UPT ;  /* 0x0000ffff2c047892 */ /* 0x000fc8000f8ec0ff */
[----:B------:R-:W-:-:S04]  /*4370*/  USHF.R.U32.HI UR4, URZ, 0x5, UR4 ;  /* 0x00000005ff047899 */ /* 0x000fc80008011604 */
[----:B------:R-:W-:Y:S02]  /*4380*/  USHF.L.U32 UR5, UR5, UR4, URZ ;  /* 0x0000000405057299 */ /* 0x000fe400080006ff */
[----:B------:R-:W-:-:S04]  /*4390*/  USHF.L.U32 UR4, UR6, UR4, URZ ;  /* 0x0000000406047299 */ /* 0x000fc800080006ff */
[----:B-1----:R-:W-:-:S04]  /*43a0*/  LOP3.LUT R0, R0, UR5, RZ, 0xc0, !PT ;  /* 0x0000000500007c12 */ /* 0x002fc8000f8ec0ff */
[----:B------:R-:W-:-:S13]  /*43b0*/  ISETP.NE.AND P0, PT, R0, UR5, PT ;  /* 0x0000000500007c0c */ /* 0x000fda000bf05270 */
[----:B------:R-:W-:Y:S05]  /*43c0*/  @P0 BRA `(.L_x_83) ;  /* 0x0000000000580947 */ /* 0x000fea0003800000 */
[----:B------:R-:W1:Y:S02]  /*43d0*/  LDS R0, [UR8+0x18] ;  /* 0x00001808ff007984 */ /* 0x000e640008000800 */
[----:B-1----:R-:W-:-:S04]  /*43e0*/  LOP3.LUT R0, R0, UR4, RZ, 0xc0, !PT ;  /* 0x0000000400007c12 */ /* 0x002fc8000f8ec0ff */
[----:B------:R-:W-:-:S13]  /*43f0*/  ISETP.NE.AND P0, PT, R0, UR4, PT ;  /* 0x0000000400007c0c */ /* 0x000fda000bf05270 */
[----:B------:R-:W-:Y:S05]  /*4400*/  @P0 BRA `(.L_x_84) ;  /* 0x00000000003c0947 */ /* 0x000fea0003800000 */
[----:B------:R-:W1:Y:S01]  /*4410*/  S2R R2, SR_LANEID ;  /* 0x0000000000027919 */ /* 0x000e620000000000 */
[----:B------:R-:W-:-:S06]  /*4420*/  ULOP3.LUT UR5, URZ, UR5, URZ, 0x33, !UPT ;  /* 0x00000005ff057292 */ /* 0x000fcc000f8e33ff */
[----:B------:R-:W-:-:S04]  /*4430*/  IMAD.U32 R0, RZ, RZ, UR5 ;  /* 0x00000005ff007e24 */ /* 0x000fc8000f8e00ff */
[----:B------:R2:W4:Y:S02]  /*4440*/  REDUX UR7, R0 ;  /* 0x00000000000773c4 */ /* 0x0005240000000000 */
[----:B------:R1:W-:Y:S01]  /*4450*/  UTCATOMSWS.AND URZ, UR5 ;  /* 0x0000000500ff79e3 */ /* 0x0003e20008000000 */
[----:B--2---:R-:W-:Y:S01]  /*4460*/  LOP3.LUT R0, RZ, UR4, RZ, 0x33, !PT ;  /* 0x00000004ff007c12 */ /* 0x004fe2000f8e33ff */
[----:B------:R-:W-:Y:S02]  /*4470*/  VOTEU.ANY UR4, UPT, PT ;  /* 0x0000000000047886 */ /* 0x000fe400038e0100 */
[----:B------:R-:W-:Y:S02]  /*4480*/  UFLO.U32 UR4, UR4 ;  /* 0x00000004000472bd */ /* 0x000fe400080e0000 */
[----:B------:R-:W2:Y:S04]  /*4490*/  REDUX UR6, R0 ;  /* 0x00000000000673c4 */ /* 0x000ea80000000000 */
[----:B-1----:R-:W-:-:S02]  /*44a0*/  ISETP.EQ.U32.AND P0, PT, R2, UR4, PT ;  /* 0x0000000402007c0c */ /* 0x002fc4000bf02070 */
[----:B----4-:R-:W-:-:S11]  /*44b0*/  MOV R2, UR7 ;  /* 0x0000000700027c02 */ /* 0x010fd60008000f00 */
[----:B------:R1:W-:Y:S01]  /*44c0*/  @P0 ATOMS.AND RZ, [UR8+0x14], R2 ;  /* 0x00001402ffff098c */ /* 0x0003e2000a800008 */
[----:B--2---:R-:W-:-:S05]  /*44d0*/  IMAD.U32 R0, RZ, RZ, UR6 ;  /* 0x00000006ff007e24 */ /* 0x004fca000f8e00ff */
[----:B------:R1:W-:Y:S01]  /*44e0*/  @P0 ATOMS.AND RZ, [UR8+0x18], R0 ;  /* 0x00001800ffff098c */ /* 0x0003e2000a800008 */
[----:B------:R-:W-:Y:S05]  /*44f0*/  BRA `(.L_x_85) ;  /* 0x0000000000147947 */ /* 0x000fea0003800000 */
.L_x_84:
[----:B------:R-:W-:Y:S02]  /*4500*/  MOV R2, 0x4520 ;  /* 0x0000452000027802 */ /* 0x000fe40000000f00 */
[----:B---3-5:R-:W-:Y:S05]  /*4510*/  CALL.REL.NOINC `($__internal_0_$__cuda_sm10x_tcgen05_guardrail_trap_col_being_dealloced_not_returned_by_alloc) ;  /* 0x00000044000c7944 */ /* 0x028fea0003c00000 */
[----:B------:R-:W-:Y:S05]  /*4520*/  BRA `(.L_x_85) ;  /* 0x0000000000087947 */ /* 0x000fea0003800000 */
.L_x_83:
[----:B------:R-:W-:Y:S02]  /*4530*/  MOV R2, 0x4550 ;  /* 0x0000455000027802 */ /* 0x000fe40000000f00 */
[----:B---3-5:R-:W-:Y:S05]  /*4540*/  CALL.REL.NOINC `($__internal_2_$__cuda_sm10x_tcgen05_guardrail_trap_unallocated_columns_being_dealloced) ;  /* 0x0000004400187944 */ /* 0x028fea0003c00000 */
.L_x_85:
[----:B------:R-:W-:Y:S01]  /*4550*/  NOP ;  /* 0x0000000000007918 */ /* 0x000fe20000000000 */
[----:B------:R-:W-:Y:S05]  /*4560*/  EXIT ;  /* 0x000000000000794d */ /* 0x000fea0003800000 */
.L_x_56:
[----:B------:R-:W-:-:S09]  /*4570*/  UISETP.NE.OR UP0, UPT, UR13, 0x3, !UP3 ;  /* 0x000000030d00788c */ /* 0x000fd2000df05670 */
[----:B------:R-:W-:Y:S05]  /*4580*/  BRA.U UP0, `(.L_x_86) ;  /* 0x0000001100387547 */ /* 0x000fea000b800000 */
[----:B------:R-:W1:Y:S01]  /*4590*/  S2UR UR6, SR_CgaCtaId ;  /* 0x00000000000679c3 */ /* 0x000e620000008800 */
[----:B------:R-:W2:Y:S01]  /*45a0*/  LDCU UR37, c[0x0][0x370] ;  /* 0x00006e00ff2577ac */ /* 0x000ea20008000800 */
[----:B------:R-:W-:Y:S02]  /*45b0*/  HFMA2 R13, -RZ, RZ, 0, 0 ;  /* 0x00000000ff0d7431 */ /* 0x000fe400000001ff */
[----:B------:R-:W-:Y:S01]  /*45c0*/  IMAD.MOV.U32 R15, RZ, RZ, 0x1 ;  /* 0x00000001ff0f7424 */ /* 0x000fe200078e00ff */
[----:B------:R-:W-:Y:S01]  /*45d0*/  MOV R7, 0x1000 ;  /* 0x0000100000077802 */ /* 0x000fe20000000f00 */
[----:B------:R-:W2:Y:S01]  /*45e0*/  LDCU.128 UR32, c[0x0][0xb10] ;  /* 0x00016200ff2077ac */ /* 0x000ea20008000c00 */
[----:B------:R-:W-:Y:S01]  /*45f0*/  IMAD.MOV.U32 R14, RZ, RZ, RZ ;  /* 0x000000ffff0e7224 */ /* 0x000fe200078e00ff */
[----:B------:R-:W3:Y:S01]  /*4600*/  LDC.64 R16, c[0x0][0x348] ;  /* 0x0000d200ff107b82 */ /* 0x000ee20000000a00 */
[----:B------:R-:W4:Y:S01]  /*4610*/  LDCU UR31, c[0x0][0x374] ;  /* 0x00006e80ff1f77ac */ /* 0x000f220008000800 */
[----:B------:R-:W4:Y:S06]  /*4620*/  LDCU UR15, c[0x0][0xb0c] ;  /* 0x00016180ff0f77ac */ /* 0x000f2c0008000800 */
[----:B------:R-:W3:Y:S01]  /*4630*/  LDC.64 R2, c[0x0][0x888] ;  /* 0x00022200ff027b82 */ /* 0x000ee20000000a00 */
[----:B------:R-:W4:Y:S01]  /*4640*/  LDCU UR40, c[0x0][0xb20] ;  /* 0x00016400ff2877ac */ /* 0x000f220008000800 */
[----:B------:R-:W4:Y:S06]  /*4650*/  LDCU UR4, c[0x0][0xb30] ;  /* 0x00016600ff0477ac */ /* 0x000f2c0008000800 */
[----:B------:R-:W3:Y:S01]  /*4660*/  LDC.64 R4, c[0x0][0x890] ;  /* 0x00022400ff047b82 */ /* 0x000ee20000000a00 */
[----:B------:R-:W-:Y:S01]  /*4670*/  UMOV UR29, 0x400 ;  /* 0x00000400001d7882 */ /* 0x000fe20000000000 */
[----:B------:R-:W-:-:S02]  /*4680*/  UPLOP3.LUT UP3, UPT, UPT, UPT, UPT, 0x40, 0x4 ;  /* 0x000000000004789c */ /* 0x000fc40003f6e870 */
[----:B-1----:R-:W-:Y:S02]  /*4690*/  ULEA UR29, UR6, UR29, 0x18 ;  /* 0x0000001d061d7291 */ /* 0x002fe4000f8ec0ff */
[----:B--2---:R-:W-:Y:S02]  /*46a0*/  UIMAD.WIDE.U32 UR6, UR37, UR32, URZ ;  /* 0x00000020250672a5 */ /* 0x004fe4000f8e00ff */
[----:B----4-:R-:W-:Y:S02]  /*46b0*/  UIMAD.WIDE.U32 UR8, UR31, UR35, URZ ;  /* 0x000000231f0872a5 */ /* 0x010fe4000f8e00ff */
[----:B------:R-:W-:Y:S02]  /*46c0*/  UISETP.GE.AND UP0, UPT, UR42, 0x1, UPT ;  /* 0x000000012a00788c */ /* 0x000fe4000bf06270 */
[----:B------:R-:W-:Y:S01]  /*46d0*/  UISETP.NE.AND UP4, UPT, UR42, 0x1, UPT ;  /* 0x000000012a00788c */ /* 0x000fe2000bf85270 */
[----:B------:R-:W-:Y:S02]  /*46e0*/  UMOV UR6, UR7 ;  /* 0x0000000700067c82 */ /* 0x000fe40008000000 */
[----:B------:R-:W-:Y:S01]  /*46f0*/  UMOV UR38, UR9 ;  /* 0x0000000900267c82 */ /* 0x000fe20008000000 */
[----:B------:R-:W1:Y:S01]  /*4700*/  LDCU.64 UR22, c[0x0][0xb28] ;  /* 0x00016500ff1677ac */ /* 0x000e620008000a00 */
[----:B------:R-:W-:-:S02]  /*4710*/  UISETP.NE.AND UP6, UPT, UR15, 0x1, UPT ;  /* 0x000000010f00788c */ /* 0x000fc4000bfc5270 */
[----:B------:R-:W-:Y:S02]  /*4720*/  UISETP.NE.AND UP5, UPT, UR34, 0x1, UPT ;  /* 0x000000012200788c */ /* 0x000fe4000bfa5270 */
[----:B------:R-:W-:Y:S02]  /*4730*/  USHF.R.U32.HI UR39, URZ, UR33, UR6 ;  /* 0x00000021ff277299 */ /* 0x000fe40008011606 */
[----:B------:R-:W-:Y:S02]  /*4740*/  USHF.R.U32.HI UR38, URZ, UR40, UR38 ;  /* 0x00000028ff267299 */ /* 0x000fe40008011626 */
[----:B------:R-:W-:Y:S01]  /*4750*/  UISETP.NE.AND UP2, UPT, UR4, 0x1, UPT ;  /* 0x000000010400788c */ /* 0x000fe2000bf45270 */
[----:B------:R-:W-:-:S10]  /*4760*/  UMOV UR12, URZ ;  /* 0x000000ff000c7c82 */ /* 0x000fd40008000000 */
.L_x_95:
[C---:B------:R-:W-:Y:S02]  /*4770*/  LEA R12, R14.reuse, UR29, 0x3 ;  /* 0x0000001d0e0c7c11 */ /* 0x040fe4000f8e18ff */
[----:B------:R-:W-:Y:S02]  /*4780*/  SHF.L.U32 R0, R13, 0x1f, RZ ;  /* 0x0000001f0d007819 */ /* 0x000fe400000006ff */
[----:B------:R-:W-:Y:S02]  /*4790*/  LEA R8, R14, UR29, 0x4 ;  /* 0x0000001d0e087c11 */ /* 0x000fe4000f8e20ff */
[----:B------:R-:W2:Y:S02]  /*47a0*/  SYNCS.PHASECHK.TRANS64.TRYWAIT P0, [R12+URZ+0x90], R0 ;  /* 0x000090000c0075a7 */ /* 0x000ea400080011ff */
[----:B--2-4-:R-:W-:Y:S05]  /*47b0*/  @!P0 BRA `(.L_x_87) ;  /* 0x0000003c00888947 */ /* 0x014fea0003800000 */
.L_x_166:
[----:B------:R-:W4:Y:S01]  /*47c0*/  LDS.128 R8, [R8+0x120] ;  /* 0x0001200008087984 */ /* 0x000f220000000c00 */
[----:B------:R-:W-:Y:S01]  /*47d0*/  UISETP.GE.AND UP0, UPT, UR42, 0x1, UPT ;  /* 0x000000012a00788c */ /* 0x000fe2000bf06270 */
[----:B------:R-:W-:Y:S01]  /*47e0*/  @!PT LDS RZ, [RZ] ;  /* 0x00000000fffff984 */ /* 0x000fe20000000800 */
[----:B------:R-:W-:Y:S01]  /*47f0*/  @!PT LDS RZ, [RZ] ;  /* 0x00000000fffff984 */ /* 0x000fe20000000800 */
[----:B------:R-:W-:Y:S01]  /*4800*/  @!PT LDS RZ, [RZ] ;  /* 0x00000000fffff984 */ /* 0x000fe20000000800 */
[----:B------:R-:W-:Y:S01]  /*4810*/  @!PT LDS RZ, [RZ] ;  /* 0x00000000fffff984 */ /* 0x000fe20000000800 */
[----:B------:R1:W-:Y:S06]  /*4820*/  MEMBAR.ALL.CTA ;  /* 0x0000000000007992 */ /* 0x0003ec0000008000 */
[----:B-1----:R-:W1:Y:S01]  /*4830*/  FENCE.VIEW.ASYNC.S ;  /* 0x00000000000073c6 */ /* 0x002e620000000000 */
[----:B----4-:R-:W-:Y:S11]  /*4840*/  LOP3.LUT P0, RZ, R10, 0x1, RZ, 0xc0, !PT ;  /* 0x000000010aff7812 */ /* 0x010ff6000780c0ff */
[----:B------:R-:W-:Y:S02]  /*4850*/  @!UPT UIADD3 URZ, UPT, UPT, URZ, URZ, URZ ;  /* 0x000000fffffff290 */ /* 0x000fe4000fffe0ff */
[----:B-1----:R-:W-:Y:S01]  /*4860*/  VOTEU.ANY UP1, P0 ;  /* 0x0000000000ff7886 */ /* 0x002fe20000020100 */
[----:B------:R-:W-:Y:S11]  /*4870*/  PLOP3.LUT P0, PT, PT, PT, UP1, 0x80, 0x8 ;  /* 0x000000000008781c */ /* 0x000ff60003f0f018 */
[----:B------:R-:W-:Y:S02]  /*4880*/  @!UPT UIADD3 URZ, UPT, UPT, URZ, URZ, URZ ;  /* 0x000000fffffff290 */ /* 0x000fe4000fffe0ff */
[----:B--2---:R-:W-:Y:S02]  /*4890*/  @P0 SHF.R.U32.HI R0, RZ, 0x10, R9 ;  /* 0x00000010ff000819 */ /* 0x004fe40000011609 */
[----:B------:R-:W-:Y:S02]  /*48a0*/  @P0 MOV R6, R8 ;  /* 0x0000000800060202 */ /* 0x000fe40000000f00 */
[----:B------:R-:W-:Y:S01]  /*48b0*/  @P0 R2UR UR4, R0 ;  /* 0x00000000000402ca */ /* 0x000fe200000e0000 */
[----:B------:R-:W-:Y:S01]  /*48c0*/  VIADD R0, R12, 0xa0 ;  /* 0x000000a00c007836 */ /* 0x000fe20000000000 */
[----:B------:R-:W-:Y:S02]  /*48d0*/  @P0 LOP3.LUT R8, R9, 0xffff, RZ, 0xc0, !PT ;  /* 0x0000ffff09080812 */ /* 0x000fe400078ec0ff */
[----:B------:R-:W-:Y:S02]  /*48e0*/  @P0 R2UR UR6, R6 ;  /* 0x00000000060602ca */ /* 0x000fe400000e0000 */
[----:B------:R-:W-:Y:S02]  /*48f0*/  PRMT R0, RZ, 0x654, R0 ;  /* 0x00000654ff007816 */ /* 0x000fe40000000000 */
[----:B------:R-:W-:Y:S02]  /*4900*/  @P0 R2UR UR5, R8 ;  /* 0x00000000080502ca */ /* 0x000fe400000e0000 */
[----:B------:R1:W-:Y:S03]  /*4910*/  SYNCS.ARRIVE.TRANS64.RED.A1T0 RZ, [R0+URZ], RZ ;  /* 0x000000ff00ff79a7 */ /* 0x0003e600081004ff */
[----:B------:R-:W-:Y:S04]  /*4920*/  @UP1 UMOV UR30, UR4 ;  /* 0x00000004001e1c82 */ /* 0x000fe80008000000 */
[----:B------:R-:W-:Y:S04]  /*4930*/  @UP1 UMOV UR14, UR6 ;  /* 0x00000006000e1c82 */ /* 0x000fe80008000000 */
[----:B------:R-:W-:Y:S01]  /*4940*/  @UP1 UMOV UR13, UR5 ;  /* 0x00000005000d1c82 */ /* 0x000fe20008000000 */
[----:B------:R-:W-:Y:S05]  /*4950*/  BRA.U !UP0, `(.L_x_88) ;  /* 0x0000000108a47547 */ /* 0x000fea000b800000 */
[----:B------:R-:W-:Y:S02]  /*4960*/  UIMAD.WIDE.U32 UR8, UR13, UR35, URZ ;  /* 0x000000230d0872a5 */ /* 0x000fe4000f8e00ff */
[----:B------:R-:W-:Y:S02]  /*4970*/  UIMAD.WIDE.U32 UR10, UR14, UR32, URZ ;  /* 0x000000200e0a72a5 */ /* 0x000fe4000f8e00ff */
[----:B------:R-:W-:Y:S02]  /*4980*/  USEL UR4, UR31, UR38, !UP5 ;  /* 0x000000261f047287 */ /* 0x000fe4000e800000 */
[----:B------:R-:W-:Y:S02]  /*4990*/  USEL UR7, UR37, UR39, !UP6 ;  /* 0x0000002725077287 */ /* 0x000fe4000f000000 */
[----:B------:R-:W-:Y:S02]  /*49a0*/  UIMAD.WIDE.U32 UR16, UR4, UR22, URZ ;  /* 0x00000016041072a5 */ /* 0x000fe4000f8e00ff */
[----:B------:R-:W-:Y:S01]  /*49b0*/  UIMAD.WIDE.U32 UR18, UR7, UR22, URZ ;  /* 0x00000016071272a5 */ /* 0x000fe2000f8e00ff */
[----:B------:R-:W-:Y:S02]  /*49c0*/  UMOV UR5, UR9 ;  /* 0x0000000900057c82 */ /* 0x000fe40008000000 */
[----:B------:R-:W-:Y:S03]  /*49d0*/  USHF.R.U32.HI UR6, URZ, UR40, UR5 ;  /* 0x00000028ff067299 */ /* 0x000fe60008011605 */
[----:B------:R-:W-:Y:S01]  /*49e0*/  UMOV UR5, UR11 ;  /* 0x0000000b00057c82 */ /* 0x000fe20008000000 */
[----:B------:R-:W-:Y:S02]  /*49f0*/  USEL UR6, UR13, UR6, !UP5 ;  /* 0x000000060d067287 */ /* 0x000fe4000e800000 */
[----:B------:R-:W-:Y:S02]  /*4a00*/  USHF.R.U32.HI UR8, URZ, UR33, UR5 ;  /* 0x00000021ff087299 */ /* 0x000fe40008011605 */
[----:B------:R-:W-:Y:S01]  /*4a10*/  UIMAD.WIDE.U32 UR10, UR6, UR22, URZ ;  /* 0x00000016060a72a5 */ /* 0x000fe2000f8e00ff */
[----:B------:R-:W-:Y:S02]  /*4a20*/  UMOV UR5, UR17 ;  /* 0x0000001100057c82 */ /* 0x000fe40008000000 */
[----:B------:R-:W-:Y:S03]  /*4a30*/  @UP4 USHF.R.U32.HI UR4, URZ, UR23, UR5 ;  /* 0x00000017ff044299 */ /* 0x000fe60008011605 */
[----:B------:R-:W-:Y:S01]  /*4a40*/  UMOV UR5, UR19 ;  /* 0x0000001300057c82 */ /* 0x000fe20008000000 */
[----:B------:R-:W-:Y:S02]  /*4a50*/  UIMAD UR4, UR42, UR4, URZ ;  /* 0x000000042a0472a4 */ /* 0x000fe4000f8e02ff */
[----:B------:R-:W-:Y:S02]  /*4a60*/  @UP4 USHF.R.U32.HI UR7, URZ, UR23, UR5 ;  /* 0x00000017ff074299 */ /* 0x000fe40008011605 */
[----:B------:R-:W-:Y:S02]  /*4a70*/  USEL UR5, UR14, UR8, !UP6 ;  /* 0x000000080e057287 */ /* 0x000fe4000f000000 */
[----:B------:R-:W-:Y:S02]  /*4a80*/  UIMAD UR8, UR42, UR7, URZ ;  /* 0x000000072a0872a4 */ /* 0x000fe4000f8e02ff */
[----:B------:R-:W-:Y:S03]  /*4a90*/  UISETP.GE.AND UP0, UPT, UR6, UR4, UPT ;  /* 0x000000040600728c */ /* 0x000fe6000bf06270 */
[----:B------:R-:W-:Y:S01]  /*4aa0*/  UMOV UR4, UR11 ;  /* 0x0000000b00047c82 */ /* 0x000fe20008000000 */
[----:B------:R-:W-:Y:S02]  /*4ab0*/  UISETP.GE.OR UP0, UPT, UR5, UR8, UP0 ;  /* 0x000000080500728c */ /* 0x000fe40008706670 */
[----:B------:R-:W-:Y:S02]  /*4ac0*/  USHF.R.U32.HI UR4, URZ, UR23, UR4 ;  /* 0x00000017ff047299 */ /* 0x000fe40008011604 */
[----:B------:R-:W-:Y:S02]  /*4ad0*/  UIMAD.WIDE.U32 UR8, UR5, UR22, URZ ;  /* 0x00000016050872a5 */ /* 0x000fe4000f8e00ff */
[----:B------:R-:W-:Y:S04]  /*4ae0*/  USEL UR10, UR6, UR4, !UP4 ;  /* 0x00000004060a7287 */ /* 0x000fe8000e000000 */
[----:B------:R-:W-:Y:S01]  /*4af0*/  UIADD3 UR11, UPT, UPT, -UR10, URZ, URZ ;  /* 0x000000ff0a0b7290 */ /* 0x000fe2000fffe1ff */
[----:B------:R-:W-:Y:S02]  /*4b00*/  @!UP0 UMOV UR4, UR9 ;  /* 0x0000000900048c82 */ /* 0x000fe40008000000 */
[----:B------:R-:W-:Y:S02]  /*4b10*/  @!UP0 USHF.R.U32.HI UR4, URZ, UR23, UR4 ;  /* 0x00000017ff048299 */ /* 0x000fe40008011604 */
[----:B------:R-:W-:Y:S02]  /*4b20*/  UIMAD UR8, UR42, UR11, UR6 ;  /* 0x0000000b2a0872a4 */ /* 0x000fe4000f8e0206 */
[----:B------:R-:W-:Y:S04]  /*4b30*/  @!UP0 USEL UR4, UR5, UR4, !UP4 ;  /* 0x0000000405048287 */ /* 0x000fe8000e000000 */
[----:B------:R-:W-:Y:S02]  /*4b40*/  @!UP0 UIMAD UR7, UR7, UR8, UR4 ;  /* 0x00000008070782a4 */ /* 0x000fe4000f8e0204 */
[----:B------:R-:W-:Y:S02]  /*4b50*/  @!UP0 UIADD3 UR9, UPT, UPT, UR10, -UR4, URZ ;  /* 0x800000040a098290 */ /* 0x000fe4000fffe0ff */
[----:B------:R-:W-:Y:S02]  /*4b60*/  UIADD3 UR8, UPT, UPT, -UR6, URZ, URZ ;  /* 0x000000ff06087290 */ /* 0x000fe4000fffe1ff */
[----:B------:R-:W-:Y:S02]  /*4b70*/  UIADD3 UR4, UPT, UPT, -UR5, URZ, URZ ;  /* 0x000000ff05047290 */ /* 0x000fe4000fffe1ff */
[----:B------:R-:W-:Y:S03]  /*4b80*/  @!UP0 UIMAD UR6, UR9, UR42, UR5 ;  /* 0x0000002a090682a4 */ /* 0x000fe6000f8e0205 */
[----:B------:R-:W-:Y:S01]  /*4b90*/  @!UP0 UMOV UR5, UR7 ;  /* 0x0000000700058c82 */ /* 0x000fe20008000000 */
[----:B------:R-:W-:Y:S02]  /*4ba0*/  UIMAD UR7, UR15, UR4, UR14 ;  /* 0x000000040f0772a4 */ /* 0x000fe4000f8e020e */
[----:B------:R-:W-:Y:S02]  /*4bb0*/  UIMAD UR4, UR34, UR8, UR13 ;  /* 0x00000008220472a4 */ /* 0x000fe4000f8e020d */
[----:B------:R-:W-:Y:S02]  /*4bc0*/  UIMAD UR14, UR5, UR15, UR7 ;  /* 0x0000000f050e72a4 */ /* 0x000fe4000f8e0207 */
[----:B------:R-:W-:Y:S11]  /*4bd0*/  UIMAD UR13, UR6, UR34, UR4 ;  /* 0x00000022060d72a4 */ /* 0x000ff6000f8e0204 */
[----:B------:R-:W-:Y:S01]  /*4be0*/  @!UPT UIADD3 URZ, UPT, UPT, URZ, URZ, URZ ;  /* 0x000000fffffff290 */ /* 0x000fe2000fffe0ff */
.L_x_88:
[----:B------:R-:W2:Y:S01]  /*4bf0*/  @!UP2 LDCU.128 UR8, c[0x0][0xb10] ;  /* 0x00016200ff08a7ac */ /* 0x000ea20008000c00 */
[C---:B---3--:R-:W-:Y:S02]  /*4c00*/  ISETP.NE.U32.AND P1, PT, R4.reuse, RZ, PT ;  /* 0x000000ff0400720c */ /* 0x048fe40003f25070 */
[----:B------:R-:W-:Y:S02]  /*4c10*/  ISETP.NE.U32.AND P0, PT, R4, RZ, PT ;  /* 0x000000ff0400720c */ /* 0x000fe40003f05070 */
[C---:B------:R-:W-:Y:S02]  /*4c20*/  ISETP.NE.AND.EX P1, PT, R5.reuse, RZ, PT, P1 ;  /* 0x000000ff0500720c */ /* 0x040fe40003f25310 */
[----:B------:R-:W-:Y:S01]  /*4c30*/  ISETP.NE.AND.EX P0, PT, R5, RZ, PT, P0 ;  /* 0x000000ff0500720c */ /* 0x000fe20003f05300 */
[----:B------:R-:W3:Y:S01]  /*4c40*/  @!UP2 LDCU UR5, c[0x0][0xb0c] ;  /* 0x00016180ff05a7ac */ /* 0x000ee20008000800 */
[----:B------:R-:W-:Y:S02]  /*4c50*/  USHF.L.U32 UR26, UR25, 0x6, URZ ;  /* 0x00000006191a7899 */ /* 0x000fe400080006ff */
[----:B------:R-:W-:Y:S02]  /*4c60*/  USHF.L.U32 UR27, UR20, 0x6, URZ ;  /* 0x00000006141b7899 */ /* 0x000fe400080006ff */
[----:B--2---:R-:W-:Y:S07]  /*4c70*/  UIMAD.WIDE.U32 UR6, UR14, UR8, URZ ;  /* 0x000000080e0672a5 */ /* 0x004fee000f8e00ff */
[----:B------:R-:W-:Y:S01]  /*4c80*/  @!UP2 UMOV UR4, UR7 ;  /* 0x000000070004ac82 */ /* 0x000fe20008000000 */
[----:B---3--:R-:W-:Y:S02]  /*4c90*/  @!UP2 UISETP.NE.AND UP0, UPT, UR5, 0x1, UPT ;  /* 0x000000010500a88c */ /* 0x008fe4000bf05270 */
[----:B------:R-:W-:Y:S02]  /*4ca0*/  @!UP2 USHF.R.U32.HI UR4, URZ, UR9, UR4 ;  /* 0x00000009ff04a299 */ /* 0x000fe40008011604 */
[----:B------:R-:W-:Y:S02]  /*4cb0*/  UIMAD.WIDE.U32 UR6, UR13, UR11, URZ ;  /* 0x0000000b0d0672a5 */ /* 0x000fe4000f8e00ff */
[----:B------:R-:W-:Y:S02]  /*4cc0*/  @!UP2 USEL UR8, UR14, UR4, !UP0 ;  /* 0x000000040e08a287 */ /* 0x000fe4000c000000 */
[----:B------:R-:W-:Y:S03]  /*4cd0*/  @!UP2 UISETP.NE.AND UP0, UPT, UR10, 0x1, UPT ;  /* 0x000000010a00a88c */ /* 0x000fe6000bf05270 */
[----:B------:R-:W-:Y:S02]  /*4ce0*/  @!UP2 UMOV UR6, UR7 ;  /* 0x000000070006ac82 */ /* 0x000fe40008000000 */
[----:B------:R-:W2:Y:S02]  /*4cf0*/  @!UP2 LDCU UR4, c[0x0][0xb20] ;  /* 0x00016400ff04a7ac */ /* 0x000ea40008000800 */
[----:B--2---:R-:W-:Y:S04]  /*4d00*/  @!UP2 USHF.R.U32.HI UR6, URZ, UR4, UR6 ;  /* 0x00000004ff06a299 */ /* 0x004fe80008011606 */
[----:B------:R-:W-:Y:S04]  /*4d10*/  @!UP2 USEL UR6, UR13, UR6, !UP0 ;  /* 0x000000060d06a287 */ /* 0x000fe8000c000000 */
[----:B------:R-:W-:Y:S02]  /*4d20*/  @!UP2 UIADD3 UR4, UPT, UPT, -UR8, UR6, URZ ;  /* 0x000000060804a290 */ /* 0x000fe4000fffe1ff */
[----:B------:R-:W-:Y:S02]  /*4d30*/  @!UP2 UIADD3 UR6, UPT, UPT, UR8, -UR6, URZ ;  /* 0x800000060806a290 */ /* 0x000fe4000fffe0ff */
[----:B------:R-:W-:Y:S02]  /*4d40*/  @!UP2 UIMAD UR14, UR4, UR5, UR14 ;  /* 0x00000005040ea2a4 */ /* 0x000fe4000f8e020e */
[----:B------:R-:W-:Y:S01]  /*4d50*/  @!UP2 UIMAD UR13, UR6, UR10, UR13 ;  /* 0x0000000a060da2a4 */ /* 0x000fe2000f8e020d */
[----:B------:R-:W-:Y:S11]  /*4d60*/  BRA.U UP3, `(.L_x_89) ;  /* 0x0000000103107547 */ /* 0x000ff6000b800000 */
[----:B------:R-:W-:Y:S04]  /*4d70*/  MOV R6, UR43 ;  /* 0x0000002b00067c02 */ /* 0x000fe80008000f00 */
[----:B------:R-:W-:Y:S04]  /*4d80*/  SHF.L.U32 R6, R6, 0x1f, RZ ;  /* 0x0000001f06067819 */ /* 0x000fe800000006ff */
[----:B------:R-:W2:Y:S02]  /*4d90*/  SYNCS.PHASECHK.TRANS64.TRYWAIT P2, [UR29+0x88], R6 ;  /* 0x00008806ff0075a7 */ /* 0x000ea4000804111d */
[----:B--2---:R-:W-:Y:S05]  /*4da0*/  @!P2 BRA `(.L_x_90) ;  /* 0x000000380020a947 */ /* 0x004fea0003800000 */
.L_x_89:
[----:B------:R-:W-:Y:S05]  /*4db0*/  @!P1 BRA `(.L_x_91) ;  /* 0x0000000000309947 */ /* 0x000fea0003800000 */
[----:B------:R-:W-:Y:S01]  /*4dc0*/  ISETP.NE.U32.AND P1, PT, R2, RZ, PT ;  /* 0x000000ff0200720c */ /* 0x000fe20003f25070 */
[----:B------:R-:W2:Y:S01]  /*4dd0*/  LDCU.64 UR4, c[0x0][0x358] ;  /* 0x00006b00ff0477ac */ /* 0x000ea20008000a00 */
[----:B------:R-:W-:Y:S02]  /*4de0*/  IMAD.MOV.U32 R46, RZ, RZ, 0x1 ;  /* 0x00000001ff2e7424 */ /* 0x000fe400078e00ff */
[----:B------:R-:W-:Y:S11]  /*4df0*/  ISETP.NE.AND.EX P1, PT, R3, RZ, PT, P1 ;  /* 0x000000ff0300720c */ /* 0x000ff60003f25310 */
[----:B------:R-:W-:Y:S02]  /*4e00*/  @!UPT UIADD3 URZ, UPT, UPT, URZ, URZ, URZ ;  /* 0x000000fffffff290 */ /* 0x000fe4000fffe0ff */
[----:B------:R-:W3:Y:S01]  /*4e10*/  @P1 LDC.64 R8, c[0x0][0x888] ;  /* 0x00022200ff081b82 */ /* 0x000ee20000000a00 */
[----:B-1----:R-:W-:Y:S04]  /*4e20*/  @P1 IMAD R0, R4, UR36, RZ ;  /* 0x0000002404001c24 */ /* 0x002fe8000f8e02ff */
[----:B---3--:R-:W-:Y:S04]  /*4e30*/  @P1 IMAD.WIDE R8, R0, 0x4, R8 ;  /* 0x0000000400081825 */ /* 0x008fe800078e0208 */
[----:B------:R-:W-:Y:S01]  /*4e40*/  HFMA2 R0, -RZ, RZ, 0, 5.9604644775390625e-08 ;  /* 0x00000001ff007431 */ /* 0x000fe200000001ff */
[----:B--2--5:R2:W5:Y:S04]  /*4e50*/  @P1 LDG.E R26, desc[UR4][R8.64] ;  /* 0x00000004081a1981 */ /* 0x024568000c1e1900 */
[----:B------:R-:W-:Y:S01]  /*4e60*/  @!P1 PRMT R46, R0, 0x7610, R46 ;  /* 0x00007610002e9816 */ /* 0x000fe2000000002e */
[----:B--2---:R-:W3:Y:S06]  /*4e70*/  @!P1 LDC R26, c[0x0][0x880] ;  /* 0x00022000ff1a9b82 */ /* 0x004eec0000000800 */
.L_x_91:
[----:B---3-5:R-:W-:Y:S01]  /*4e80*/  @!P0 FSETP.EQ.AND P1, PT, R26, RZ, PT ;  /* 0x000000ff1a00820b */ /* 0x028fe20003f22000 */
[----:B------:R-:W-:Y:S01]  /*4e90*/  @!UPT UIADD3 URZ, UPT, UPT, URZ, URZ, URZ ;  /* 0x000000fffffff290 */ /* 0x000fe2000fffe0ff */
[----:B------:R-:W-:Y:S11]  /*4ea0*/  @!P0 BRA `(.L_x_92) ;  /* 0x0000000000188947 */ /* 0x000ff60003800000 */
[----:B------:R-:W-:Y:S02]  /*4eb0*/  LOP3.LUT P0, RZ, R46, 0xff, RZ, 0xc0, !PT ;  /* 0x000000ff2eff7812 */ /* 0x000fe4000780c0ff */
[----:B------:R-:W-:Y:S04]  /*4ec0*/  ISETP.NE.U32.AND P1, PT, R2, RZ, PT ;  /* 0x000000ff0200720c */ /* 0x000fe80003f25070 */
[----:B------:R-:W-:Y:S04]  /*4ed0*/  ISETP.NE.AND.EX P1, PT, R3, RZ, PT, P1 ;  /* 0x000000ff0300720c */ /* 0x000fe80003f25310 */
[----:B------:R-:W-:Y:S03]  /*4ee0*/  PLOP3.LUT P1, PT, P1, PT, PT, 0x8, 0x80 ;  /* 0x000000000080781c */ /* 0x000fe60000f2e170 */
[----:B------:R-:W-:Y:S11]  /*4ef0*/  @P0 FSETP.EQ.AND P1, PT, R26, RZ, PT ;  /* 0x000000ff1a00020b */ /* 0x000ff60003f22000 */
[----:B------:R-:W-:Y:S02]  /*4f00*/  @!UPT UIADD3 URZ, UPT, UPT, URZ, URZ, URZ ;  /* 0x000000fffffff290 */ /* 0x000fe4000fffe0ff */
.L_x_92:
[----:B------:R-:W-:Y:S01]  /*4f10*/  ULEA UR4, UR12, UR29, 0x3 ;  /* 0x0000001d0c047291 */ /* 0x000fe2000f8e18ff */
[----:B------:R-:W-:Y:S02]  /*4f20*/  SHF.L.U32 R9, R15, 0x1f, RZ ;  /* 0x0000001f0f097819 */ /* 0x000fe400000006ff */
[----:B------:R-:W-:Y:S04]  /*4f30*/  ELECT P0, URZ, PT ;  /* 0x0000000000ff782f */ /* 0x000fe80003800000 */
[----:B------:R-:W-:Y:S02]  /*4f40*/  PLOP3.LUT P1, PT, P1, P0, PT, 0xf2, 0x2f ;  /* 0x00000000002f781c */ /* 0x000fe40000f21e72 */
[----:B------:R-:W2:Y:S11]  /*4f50*/  SYNCS.PHASECHK.TRANS64.TRYWAIT P2, [UR4+0x68], R9 ;  /* 0x00006809ff0075a7 */ /* 0x000eb60008041104 */
[----:B------:R-:W-:Y:S05]  /*4f60*/  @!P1 IADD3 R8, P0, PT, R16, 0x580, RZ ;  /* 0x0000058010089810 */ /* 0x000fea0007f1e0ff */
[----:B-1----:R-:W-:Y:S01]  /*4f70*/  @!P1 IMAD.X R6, RZ, RZ, R17, P0 ;  /* 0x000000ffff069224 */ /* 0x002fe200000e0611 */
[----:B--2---:R-:W-:Y:S07]  /*4f80*/  @!P2 BRA `(.L_x_93) ;  /* 0x0000003400c0a947 */ /* 0x004fee0003800000 */
.L_x_169:
[----:B------:R-:W2:Y:S01]  /*4f90*/  S2UR UR11, SR_CgaCtaId ;  /* 0x00000000000b79c3 */ /* 0x000ea20000008800 */
[----:B------:R-:W-:Y:S01]  /*4fa0*/  @!P1 R2UR UR6, R6 ;  /* 0x00000000060692ca */ /* 0x000fe200000e0000 */
[----:B------:R-:W-:Y:S01]  /*4fb0*/  UIADD3 UR5, UPT, UPT, UR12, 0x1, URZ ;  /* 0x000000010c057890 */ /* 0x000fe2000fffe0ff */
[----:B------:R-:W-:Y:S01]  /*4fc0*/  @!P1 R2UR UR7, R8 ;  /* 0x00000000080792ca */ /* 0x000fe200000e0000 */
[----:B------:R-:W-:Y:S01]  /*4fd0*/  UIADD3 UR25, UPT, UPT, UR4, 0x50, URZ ;  /* 0x0000005004197890 */ /* 0x000fe2000fffe0ff */
[----:B-1----:R-:W-:Y:S01]  /*4fe0*/  @!P1 IMAD.MOV.U32 R0, RZ, RZ, 0x1000 ;  /* 0x00001000ff009424 */ /* 0x002fe200078e00ff */
[----:B------:R-:W-:Y:S01]  /*4ff0*/  UISETP.NE.AND UP0, UPT, UR5, 0x3, UPT ;  /* 0x000000030500788c */ /* 0x000fe2000bf05270 */
[----:B------:R-:W-:Y:S01]  /*5000*/  VIADD R14, R14, 0x1 ;  /* 0x000000010e0e7836 */ /* 0x000fe20000000000 */
[----:B------:R-:W-:Y:S01]  /*5010*/  UMOV UR18, 0x0 ;  /* 0x0000000000127882 */ /* 0x000fe20000000000 */
[----:B------:R-:W-:Y:S01]  /*5020*/  UMOV UR19, 0x10000000 ;  /* 0x1000000000137882 */ /* 0x000fe20000000000 */
[----:B------:R-:W-:Y:S02]  /*5030*/  USEL UR21, UR5, URZ, UP0 ;  /* 0x000000ff05157287 */ /* 0x000fe40008000000 */
[----:B------:R-:W-:Y:S02]  /*5040*/  USEL UR9, URZ, 0x1, UP0 ;  /* 0x00000001ff097887 */ /* 0x000fe40008000000 */
[----:B------:R-:W-:Y:S01]  /*5050*/  VOTEU.ALL UP0, P1 ;  /* 0x0000000000ff7886 */ /* 0x000fe20000800000 */
[----:B------:R-:W-:Y:S01]  /*5060*/  IMAD.U32 R9, RZ, RZ, UR6 ;  /* 0x00000006ff097e24 */ /* 0x000fe2000f8e00ff */
[----:B------:R-:W-:Y:S01]  /*5070*/  UMOV UR28, UR36 ;  /* 0x00000024001c7c82 */ /* 0x000fe20008000000 */
[----:B------:R-:W-:Y:S01]  /*5080*/  IMAD.U32 R8, RZ, RZ, UR7 ;  /* 0x00000007ff087e24 */ /* 0x000fe2000f8e00ff */
[----:B------:R-:W-:Y:S01]  /*5090*/  LOP3.LUT R15, R15, UR9, RZ, 0x3c, !PT ;  /* 0x000000090f0f7c12 */ /* 0x000fe2000f8e3cff */
[----:B------:R-:W-:Y:S01]  /*50a0*/  @!UP0 ULEA UR5, UR12, UR29, 0xc ;  /* 0x0000001d0c058291 */ /* 0x000fe2000f8e60ff */
[----:B------:R-:W-:Y:S01]  /*50b0*/  @!P1 R2UR UR7, R9 ;  /* 0x00000000090792ca */ /* 0x000fe200000e0000 */
[----:B------:R-:W-:Y:S01]  /*50c0*/  @!UP0 UIADD3 UR10, UPT, UPT, UR26, 0x20, URZ ;  /* 0x000000201a0a8890 */ /* 0x000fe2000fffe0ff */
[----:B------:R-:W-:Y:S01]  /*50d0*/  @!P1 R2UR UR6, R8 ;  /* 0x00000000080692ca */ /* 0x000fe200000e0000 */
[----:B------:R-:W-:Y:S01]  /*50e0*/  @!UP0 UIADD3 UR24, UPT, UPT, UR5, 0x200, URZ ;  /* 0x0000020005188890 */ /* 0x000fe2000fffe0ff */
[----:B------:R-:W-:Y:S01]  /*50f0*/  SHF.L.U32 R6, R15, 0x1f, RZ ;  /* 0x0000001f0f067819 */ /* 0x000fe200000006ff */
[----:B------:R-:W-:Y:S01]  /*5100*/  @!UP0 UIADD3 UR8, UPT, UPT, UR5, 0xa00, URZ ;  /* 0x00000a0005088890 */ /* 0x000fe2000fffe0ff */
[----:B------:R-:W-:Y:S01]  /*5110*/  VOTEU.ALL UP0, P1 ;  /* 0x0000000000ff7886 */ /* 0x000fe20000800000 */
[----:B--2---:R-:W-:Y:S01]  /*5120*/  UPRMT UR16, UR11, 0x654, UR25 ;  /* 0x000006540b107896 */ /* 0x004fe20008000019 */
[----:B------:R-:W-:Y:S02]  /*5130*/  UMOV UR12, UR36 ;  /* 0x00000024000c7c82 */ /* 0x000fe40008000000 */
[----:B------:R-:W-:Y:S01]  /*5140*/  UMOV UR11, UR27 ;  /* 0x0000001b000b7c82 */ /* 0x000fe20008000000 */
[----:B------:R-:W-:Y:S01]  /*5150*/  UMOV UR9, UR25 ;  /* 0x0000001900097c82 */ /* 0x000fe20008000000 */
[----:B------:R-:W-:Y:S03]  /*5160*/  ULEA UR5, UR21, UR29, 0x3 ;  /* 0x0000001d15057291 */ /* 0x000fe6000f8e18ff */
[----:B------:R1:W-:Y:S01]  /*5170*/  @!UP0 UTMALDG.3D [UR24], [UR6], desc[UR18] ;  /* 0x00001218060085b4 */ /* 0x0003e20008011000 */
[----:B------:R-:W-:Y:S05]  /*5180*/  VOTEU.ALL UP0, P1 ;  /* 0x0000000000ff7886 */ /* 0x000fea0000800000 */
[----:B------:R1:W-:Y:S01]  /*5190*/  @!UP0 UTMALDG.3D [UR8], [UR6], desc[UR18] ;  /* 0x00001208060085b4 */ /* 0x0003e20008011000 */
[----:B------:R1:W-:Y:S01]  /*51a0*/  @!P1 SYNCS.ARRIVE.TRANS64.RED.A0TR RZ, [UR4+0x50], R0 ;  /* 0x00005000ffff99a7 */ /* 0x0003e20008300404 */
[----:B------:R-:W-:Y:S01]  /*51b0*/  SYNCS.ARRIVE.TRANS64.RED.A1T0 RZ, [UR16], RZ ;  /* 0x000000ffffff79a7 */ /* 0x000fe20008100410 */
[----:B------:R-:W2:Y:S02]  /*51c0*/  SYNCS.PHASECHK.TRANS64.TRYWAIT P0, [UR5+0x68], R6 ;  /* 0x00006806ff0075a7 */ /* 0x000ea40008001105 */
[----:B-12---:R-:W-:Y:S05]  /*51d0*/  @!P0 BRA `(.L_x_94) ;  /* 0x0000003400448947 */ /* 0x006fea0003800000 */
.L_x_171:
[----:B------:R-:W-:Y:S01]  /*51e0*/  UIADD3 UR17, UPT, UPT, UR5, 0x50, URZ ;  /* 0x0000005005117890 */ /* 0x000fe2000fffe0ff */
[----:B-1----:R-:W-:Y:S01]  /*51f0*/  @!P1 IADD3 R6, P0, PT, R16, 0x580, RZ ;  /* 0x0000058010069810 */ /* 0x002fe20007f1e0ff */
[----:B------:R-:W-:Y:S01]  /*5200*/  UPLOP3.LUT UP3, UPT, UPT, UPT, UPT, 0x80, 0x8 ;  /* 0x000000000008789c */ /* 0x000fe20003f6f070 */
[----:B------:R-:W1:Y:S01]  /*5210*/  S2UR UR9, SR_CgaCtaId ;  /* 0x00000000000979c3 */ /* 0x000e620000008800 */
[----:B------:R-:W-:Y:S01]  /*5220*/  UMOV UR24, 0x0 ;  /* 0x0000000000187882 */ /* 0x000fe20000000000 */
[----:B------:R-:W-:Y:S01]  /*5230*/  @!P1 R2UR UR6, R6 ;  /* 0x00000000060692ca */ /* 0x000fe200000e0000 */
[----:B------:R-:W-:Y:S01]  /*5240*/  @!P1 IMAD.X R0, RZ, RZ, R17, P0 ;  /* 0x000000ffff009224 */ /* 0x000fe200000e0611 */
[----:B------:R-:W-:Y:S01]  /*5250*/  UMOV UR25, 0x10000000 ;  /* 0x1000000000197882 */ /* 0x000fe20000000000 */
[----:B------:R-:W-:Y:S01]  /*5260*/  UMOV UR19, UR27 ;  /* 0x0000001b00137c82 */ /* 0x000fe20008000000 */
[----:B------:R-:W-:Y:S01]  /*5270*/  UMOV UR20, UR36 ;  /* 0x0000002400147c82 */ /* 0x000fe20008000000 */
[----:B------:R-:W-:Y:S01]  /*5280*/  UMOV UR11, UR27 ;  /* 0x0000001b000b7c82 */ /* 0x000fe20008000000 */
[----:B------:R-:W-:Y:S01]  /*5290*/  @!P1 R2UR UR4, R0 ;  /* 0x00000000000492ca */ /* 0x000fe200000e0000 */
[----:B------:R-:W-:Y:S01]  /*52a0*/  UMOV UR12, UR36 ;  /* 0x00000024000c7c82 */ /* 0x000fe20008000000 */
[----:B------:R-:W-:Y:S01]  /*52b0*/  VOTEU.ALL UP0, P1 ;  /* 0x0000000000ff7886 */ /* 0x000fe20000800000 */
[----:B------:R-:W-:Y:S01]  /*52c0*/  R2UR UR41, R50 ;  /* 0x00000000322972ca */ /* 0x000fe200000e0000 */
[----:B------:R-:W-:Y:S01]  /*52d0*/  UMOV UR36, UR30 ;  /* 0x0000001e00247c82 */ /* 0x000fe20008000000 */
[----:B------:R-:W-:Y:S02]  /*52e0*/  R2UR UR28, R51 ;  /* 0x00000000331c72ca */ /* 0x000fe400000e0000 */
[----:B------:R-:W-:Y:S01]  /*52f0*/  @!UP0 UIADD3 UR18, UPT, UPT, UR26, 0x10, URZ ;  /* 0x000000101a128890 */ /* 0x000fe2000fffe0ff */
[----:B------:R-:W-:Y:S01]  /*5300*/  IMAD.U32 R8, RZ, RZ, UR6 ;  /* 0x00000006ff087e24 */ /* 0x000fe2000f8e00ff */
[----:B------:R-:W-:Y:S01]  /*5310*/  @!UP0 UIADD3 UR10, UPT, UPT, UR26, 0x30, URZ ;  /* 0x000000301a0a8890 */ /* 0x000fe2000fffe0ff */
[----:B------:R-:W-:Y:S03]  /*5320*/  ISETP.NE.AND P0, PT, R14, 0x2, PT ;  /* 0x000000020e00780c */ /* 0x000fe60003f05270 */
[----:B------:R-:W-:Y:S01]  /*5330*/  IMAD.U32 R9, RZ, RZ, UR4 ;  /* 0x00000004ff097e24 */ /* 0x000fe2000f8e00ff */
[----:B------:R-:W-:Y:S01]  /*5340*/  @!P1 R2UR UR6, R8 ;  /* 0x00000000080692ca */ /* 0x000fe200000e0000 */
[----:B------:R-:W-:Y:S01]  /*5350*/  @!UP0 ULEA UR4, UR21, UR29, 0xc ;  /* 0x0000001d15048291 */ /* 0x000fe2000f8e60ff */
[----:B------:R-:W-:Y:S02]  /*5360*/  SEL R0, RZ, 0x1, P0 ;  /* 0x00000001ff007807 */ /* 0x000fe40000000000 */
[----:B------:R-:W-:Y:S01]  /*5370*/  @!P1 R2UR UR7, R9 ;  /* 0x00000000090792ca */ /* 0x000fe200000e0000 */
[----:B------:R-:W-:Y:S01]  /*5380*/  @!UP0 UIADD3 UR16, UPT, UPT, UR4, 0x200, URZ ;  /* 0x0000020004108890 */ /* 0x000fe2000fffe0ff */
[----:B------:R-:W-:Y:S01]  /*5390*/  LOP3.LUT R13, R13, R0, RZ, 0x3c, !PT ;  /* 0x000000000d0d7212 */ /* 0x000fe200078e3cff */
[----:B------:R-:W-:Y:S01]  /*53a0*/  @!UP0 UIADD3 UR8, UPT, UPT, UR4, 0xa00, URZ ;  /* 0x00000a0004088890 */ /* 0x000fe2000fffe0ff */
[----:B------:R-:W-:Y:S01]  /*53b0*/  SEL R14, R14, RZ, P0 ;  /* 0x000000ff0e0e7207 */ /* 0x000fe20000000000 */
[----:B------:R-:W-:Y:S01]  /*53c0*/  VOTEU.ALL UP0, P1 ;  /* 0x0000000000ff7886 */ /* 0x000fe20000800000 */
[----:B-1----:R-:W-:Y:S03]  /*53d0*/  UPRMT UR4, UR9, 0x654, UR17 ;  /* 0x0000065409047896 */ /* 0x002fe60008000011 */
[----:B------:R-:W-:Y:S04]  /*53e0*/  UMOV UR9, UR17 ;  /* 0x0000001100097c82 */ /* 0x000fe80008000000 */
[----:B------:R1:W-:Y:S01]  /*53f0*/  @!UP0 UTMALDG.3D [UR16], [UR6], desc[UR24] ;  /* 0x00001810060085b4 */ /* 0x0003e20008011000 */
[----:B------:R-:W-:Y:S05]  /*5400*/  VOTEU.ALL UP0, P1 ;  /* 0x0000000000ff7886 */ /* 0x000fea0000800000 */
[----:B------:R2:W-:Y:S01]  /*5410*/  @!UP0 UTMALDG.3D [UR8], [UR6], desc[UR24] ;  /* 0x00001808060085b4 */ /* 0x0005e20008011000 */
[----:B------:R4:W-:Y:S01]  /*5420*/  @!P1 SYNCS.ARRIVE.TRANS64.RED.A0TR RZ, [UR5+0x50], R7 ;  /* 0x00005007ffff99a7 */ /* 0x0009e20008300405 */
[----:B------:R-:W-:Y:S01]  /*5430*/  SYNCS.ARRIVE.TRANS64.RED.A1T0 RZ, [UR4], RZ ;  /* 0x000000ffffff79a7 */ /* 0x000fe20008100404 */
[----:B------:R-:W-:Y:S04]  /*5440*/  UIADD3 UR4, UPT, UPT, UR21, 0x1, URZ ;  /* 0x0000000115047890 */ /* 0x000fe8000fffe0ff */
[----:B------:R-:W-:Y:S04]  /*5450*/  UISETP.NE.AND UP0, UPT, UR4, 0x3, UPT ;  /* 0x000000030400788c */ /* 0x000fe8000bf05270 */
[----:B------:R-:W-:Y:S02]  /*5460*/  USEL UR5, URZ, 0x1, UP0 ;  /* 0x00000001ff057887 */ /* 0x000fe40008000000 */
[----:B-1----:R-:W-:Y:S04]  /*5470*/  UIADD3 UR20, UPT, UPT, UR14, UR28, URZ ;  /* 0x0000001c0e147290 */ /* 0x002fe8000fffe0ff */
[----:B------:R-:W-:Y:S01]  /*5480*/  LOP3.LUT R15, R15, UR5, RZ, 0x3c, !PT ;  /* 0x000000050f0f7c12 */ /* 0x000fe2000f8e3cff */
[----:B--2---:R-:W-:Y:S02]  /*5490*/  UIADD3 UR25, UPT, UPT, UR13, UR41, URZ ;  /* 0x000000290d197290 */ /* 0x004fe4000fffe0ff */
[----:B------:R-:W-:Y:S01]  /*54a0*/  USEL UR12, UR4, URZ, UP0 ;  /* 0x000000ff040c7287 */ /* 0x000fe20008000000 */
[----:B------:R-:W-:Y:S11]  /*54b0*/  BRA.U UP1, `(.L_x_95) ;  /* 0xfffffff101ac7547 */ /* 0x000ff6000b83ffff */
[----:B------:R-:W-:Y:S01]  /*54c0*/  UIADD3 UR29, UPT, UPT, UR29, 0x68, URZ ;  /* 0x000000681d1d7890 */ /* 0x000fe2000fffe0ff */
[----:B------:R-:W-:-:S03]  /*54d0*/  SHF.L.U32 R2, R15, 0x1f, RZ ;  /* 0x0000001f0f027819 */ /* 0x000fc600000006ff */
[----:B------:R-:W-:-:S09]  /*54e0*/  ULEA UR4, UR12, UR29, 0x3 ;  /* 0x0000001d0c047291 */ /* 0x000fd2000f8e18ff */
[----:B------:R-:W1:Y:S02]  /*54f0*/  SYNCS.PHASECHK.TRANS64.TRYWAIT P0, [UR4], R2 ;  /* 0x00000002ff0075a7 */ /* 0x000e640008001104 */
[----:B-1----:R-:W-:Y:S05]  /*5500*/  @!P0 BRA `(.L_x_96) ;  /* 0x0000003000908947 */ /* 0x002fea0003800000 */
.L_x_173:
        /* <DEDUP_REMOVED lines=9> */
.L_x_175:
[----:B------:R-:W-:-:S04]  /*55a0*/  UIADD3 UR4, UPT, UPT, UR4, 0x1, URZ ;  /* 0x0000000104047890 */ /* 0x000fc8000fffe0ff */
[----:B------:R-:W-:-:S04]  /*55b0*/  UISETP.NE.AND UP0, UPT, UR4, 0x3, UPT ;  /* 0x000000030400788c */ /* 0x000fc8000bf05270 */
[----:B------:R-:W-:Y:S02]  /*55c0*/  USEL UR5, URZ, 0x1, UP0 ;  /* 0x00000001ff057887 */ /* 0x000fe40008000000 */
[----:B------:R-:W-:-:S04]  /*55d0*/  USEL UR4, UR4, URZ, UP0 ;  /* 0x000000ff04047287 */ /* 0x000fc80008000000 */
[----:B------:R-:W-:Y:S01]  /*55e0*/  ULEA UR4, UR4, UR29, 0x3 ;  /* 0x0000001d04047291 */ /* 0x000fe2000f8e18ff */
[----:B-1----:R-:W-:-:S04]  /*55f0*/  LOP3.LUT R2, R15, UR5, RZ, 0x3c, !PT ;  /* 0x000000050f027c12 */ /* 0x002fc8000f8e3cff */
[----:B------:R-:W-:Y:S01]  /*5600*/  SHF.L.U32 R2, R2, 0x1f, RZ ;  /* 0x0000001f02027819 */ /* 0x000fe200000006ff */
[----:B------:R-:W-:-:S07]  /*5610*/  IMAD.U32 R0, RZ, RZ, UR4 ;  /* 0x00000004ff007e24 */ /* 0x000fce000f8e00ff */
.L_x_98:
[----:B-1----:R1:W2:Y:S02]  /*5620*/  SYNCS.PHASECHK.TRANS64.TRYWAIT P0, [R0+URZ], R2 ;  /* 0x00000002000075a7 */ /* 0x0022a400080011ff */
[----:B--2---:R-:W-:Y:S05]  /*5630*/  @!P0 NANOSLEEP.SYNCS 0x989680 ;  /* 0x009896800000895d */ /* 0x004fea0003900000 */
[----:B------:R-:W2:Y:S02]  /*5640*/  @!P0 SYNCS.PHASECHK.TRANS64 P0, [R0+URZ], R2 ;  /* 0x00000002000085a7 */ /* 0x000ea400080010ff */
[----:B--2---:R-:W-:Y:S05]  /*5650*/  @P0 EXIT ;  /* 0x000000000000094d */ /* 0x004fea0003800000 */
[----:B------:R-:W-:Y:S05]  /*5660*/  BRA `(.L_x_98) ;  /* 0xfffffffc00ec7947 */ /* 0x000fea000383ffff */
.L_x_86:
[----:B------:R-:W-:-:S06]  /*5670*/  UISETP.GE.AND UP0, UPT, UR13, 0x4, UPT ;  /* 0x000000040d00788c */ /* 0x000fcc000bf06270 */
[----:B------:R-:W-:-:S13]  /*5680*/  PLOP3.LUT P0, PT, PT, PT, UP0, 0x80, 0x8 ;  /* 0x000000000008781c */ /* 0x000fda0003f0f008 */
[----:B------:R-:W-:Y:S05]  /*5690*/  @!P0 EXIT ;  /* 0x000000000000894d */ /* 0x000fea0003800000 */
[----:B------:R-:W1:Y:S08]  /*56a0*/  S2UR UR4, SR_CgaCtaId ;  /* 0x00000000000479c3 */ /* 0x000e700000008800 */
[----:B------:R-:W-:Y:S01]  /*56b0*/  BAR.SYNC.DEFER_BLOCKING 0x6, 0xa0 ;  /* 0x0182800000007b1d */ /* 0x000fe20000010000 */
[----:B------:R-:W-:Y:S01]  /*56c0*/  IMAD.SHL.U32 R3, R47, 0x200000, RZ ;  /* 0x002000002f037824 */ /* 0x000fe200078e00ff */
[----:B------:R-:W-:Y:S01]  /*56d0*/  CS2R R56, SRZ ;  /* 0x0000000000387805 */ /* 0x000fe2000001ff00 */
[----:B------:R-:W-:-:S02]  /*56e0*/  IMAD.SHL.U32 R45, R58, 0x10, RZ ;  /* 0x000000103a2d7824 */ /* 0x000fc400078e00ff */
[C---:B------:R-:W-:Y:S01]  /*56f0*/  IMAD.U32 R23, R58.reuse, 0x10000, RZ ;  /* 0x000100003a177824 */ /* 0x040fe200078e00ff */
[----:B------:R-:W-:Y:S02]  /*5700*/  UMOV UR45, 0x400 ;  /* 0x00000400002d7882 */ /* 0x000fe40000000000 */
[----:B------:R-:W2:Y:S01]  /*5710*/  LDC.64 R42, c[0x0][0x8b0] ;  /* 0x00022c00ff2a7b82 */ /* 0x000ea20000000a00 */
[----:B------:R-:W-:Y:S01]  /*5720*/  IMAD.SHL.U32 R2, R58, 0x2, RZ ;  /* 0x000000023a027824 */ /* 0x000fe200078e00ff */
[----:B------:R-:W-:Y:S01]  /*5730*/  LOP3.LUT R3, R3, 0x200000, RZ, 0xc0, !PT ;  /* 0x0020000003037812 */ /* 0x000fe200078ec0ff */
[----:B------:R-:W-:Y:S01]  /*5740*/  IMAD.SHL.U32 R4, R47, 0x200, RZ ;  /* 0x000002002f047824 */ /* 0x000fe200078e00ff */
[C---:B------:R-:W-:Y:S01]  /*5750*/  LOP3.LUT R5, R45.reuse, 0x40, RZ, 0xc0, !PT ;  /* 0x000000402d057812 */ /* 0x040fe200078ec0ff */
[----:B------:R-:W-:Y:S01]  /*5760*/  IMAD.MOV.U32 R22, RZ, RZ, RZ ;  /* 0x000000ffff167224 */ /* 0x000fe200078e00ff */
[----:B------:R-:W-:Y:S01]  /*5770*/  LOP3.LUT R44, R45, 0x5b0, RZ, 0xc0, !PT ;  /* 0x000005b02d2c7812 */ /* 0x000fe200078ec0ff */
[----:B------:R-:W-:Y:S01]  /*5780*/  IMAD.MOV.U32 R55, RZ, RZ, RZ ;  /* 0x000000ffff377224 */ /* 0x000fe200078e00ff */
[----:B------:R-:W3:Y:S01]  /*5790*/  LDC.64 R40, c[0x0][0x8a8] ;  /* 0x00022a00ff287b82 */ /* 0x000ee20000000a00 */
[----:B------:R-:W-:Y:S01]  /*57a0*/  LOP3.LUT R23, R3, 0x400000, R23, 0xf8, !PT ;  /* 0x0040000003177812 */ /* 0x000fe200078ef817 */
[----:B------:R-:W4:Y:S01]  /*57b0*/  LDCU UR62, c[0x0][0x370] ;  /* 0x00006e00ff3e77ac */ /* 0x000f220008000800 */
[----:B------:R-:W-:-:S02]  /*57c0*/  LOP3.LUT R2, R5, 0x8, R2, 0xf8, !PT ;  /* 0x0000000805027812 */ /* 0x000fc400078ef802 */
[----:B------:R-:W-:Y:S01]  /*57d0*/  LOP3.LUT R44, R44, 0x200, R4, 0xf8, !PT ;  /* 0x000002002c2c7812 */ /* 0x000fe200078ef804 */
[----:B------:R-:W2:Y:S01]  /*57e0*/  LDCU UR43, c[0x0][0xb0c] ;  /* 0x00016180ff2b77ac */ /* 0x000ea20008000800 */
[----:B------:R-:W-:Y:S02]  /*57f0*/  LOP3.LUT P0, RZ, R45, 0x40, RZ, 0xc0, !PT ;  /* 0x000000402dff7812 */ /* 0x000fe4000780c0ff */
[----:B------:R-:W-:Y:S01]  /*5800*/  LOP3.LUT R44, R44, R2, RZ, 0xfc, !PT ;  /* 0x000000022c2c7212 */ /* 0x000fe200078efcff */
[----:B-1----:R-:W-:Y:S01]  /*5810*/  ULEA UR45, UR4, UR45, 0x18 ;  /* 0x0000002d042d7291 */ /* 0x002fe2000f8ec0ff */
[----:B------:R-:W-:Y:S01]  /*5820*/  P2R R2, PR, RZ, 0x1 ;  /* 0x00000001ff027803 */ /* 0x000fe20000000000 */
[----:B------:R-:W1:Y:S01]  /*5830*/  LDCU.64 UR4, c[0x0][0x890] ;  /* 0x00011200ff0477ac */ /* 0x000e620008000a00 */
[----:B------:R-:W-:Y:S01]  /*5840*/  LOP3.LUT R58, R58, 0x60, RZ, 0xc0, !PT ;  /* 0x000000603a3a7812 */ /* 0x000fe200078ec0ff */
[----:B------:R-:W2:Y:S05]  /*5850*/  LDCU UR39, c[0x0][0xb30] ;  /* 0x00016600ff2777ac */ /* 0x000eaa0008000800 */
[----:B------:R-:W4:Y:S01]  /*5860*/  LDS R0, [UR45+0x140] ;  /* 0x0001402dff007984 */ /* 0x000f220008000800 */
[----:B------:R-:W2:Y:S01]  /*5870*/  LDCU.64 UR60, c[0x0][0x888] ;  /* 0x00011100ff3c77ac */ /* 0x000ea20008000a00 */
[----:B------:R-:W2:Y:S01]  /*5880*/  LDCU.64 UR40, c[0x0][0xb28] ;  /* 0x00016500ff2877ac */ /* 0x000ea20008000a00 */
[----:B------:R-:W2:Y:S01]  /*5890*/  LDCU.128 UR56, c[0x0][0xb10] ;  /* 0x00016200ff3877ac */ /* 0x000ea20008000c00 */
[----:B-1----:R-:W-:Y:S01]  /*58a0*/  IMAD.U32 R49, RZ, RZ, UR4 ;  /* 0x00000004ff317e24 */ /* 0x002fe2000f8e00ff */
[----:B------:R-:W-:Y:S01]  /*58b0*/  UIADD3 UR4, UPT, UPT, UR45, 0x200, URZ ;  /* 0x000002002d047890 */ /* 0x000fe2000fffe0ff */
[----:B------:R-:W-:Y:S01]  /*58c0*/  IMAD.U32 R48, RZ, RZ, UR5 ;  /* 0x00000005ff307e24 */ /* 0x000fe2000f8e00ff */
[----:B------:R-:W1:Y:S01]  /*58d0*/  LDCU UR55, c[0x0][0x374] ;  /* 0x00006e80ff3777ac */ /* 0x000e620008000800 */
[----:B------:R-:W-:Y:S01]  /*58e0*/  UMOV UR54, 0x1 ;  /* 0x0000000100367882 */ /* 0x000fe20000000000 */
[----:B------:R-:W-:Y:S01]  /*58f0*/  UMOV UR47, URZ ;  /* 0x000000ff002f7c82 */ /* 0x000fe20008000000 */
[----:B------:R-:W-:Y:S01]  /*5900*/  UMOV UR53, URZ ;  /* 0x000000ff00357c82 */ /* 0x000fe20008000000 */
[----:B------:R-:W-:Y:S01]  /*5910*/  UMOV UR52, URZ ;  /* 0x000000ff00347c82 */ /* 0x000fe20008000000 */
[----:B----4-:R-:W-:-:S02]  /*5920*/  IMAD.IADD R23, R0, 0x1, R23 ;  /* 0x0000000100177824 */ /* 0x010fc400078e0217 */
[----:B-123--:R-:W-:-:S07]  /*5930*/  IMAD.U32 R0, RZ, RZ, UR4 ;  /* 0x00000004ff007e24 */ /* 0x00efce000f8e00ff */
.L_x_129:
[C---:B------:R-:W-:Y:S02]  /*5940*/  LEA R3, R55.reuse, UR45, 0x3 ;  /* 0x0000002d37037c11 */ /* 0x040fe4000f8e18ff */
[----:B------:R-:W-:Y:S02]  /*5950*/  SHF.L.U32 R0, R56, 0x1f, RZ ;  /* 0x0000001f38007819 */ /* 0x000fe400000006ff */
[----:B------:R-:W-:Y:S02]  /*5960*/  LEA R4, R55, UR45, 0x4 ;  /* 0x0000002d37047c11 */ /* 0x000fe4000f8e20ff */
[----:B------:R-:W1:Y:S02]  /*5970*/  SYNCS.PHASECHK.TRANS64.TRYWAIT P0, [R3+URZ+0x90], R0 ;  /* 0x00009000030075a7 */ /* 0x000e6400080011ff */
[----:B-1----:R-:W-:Y:S05]  /*5980*/  @!P0 BRA `(.L_x_99) ;  /* 0x0000002c00a08947 */ /* 0x002fea0003800000 */
.L_x_176:
[----:B------:R-:W2:Y:S01]  /*5990*/  LDS.128 R4, [R4+0x120] ;  /* 0x0001200004047984 */ /* 0x000ea20000000c00 */
[----:B------:R-:W-:Y:S01]  /*59a0*/  UISETP.GE.AND UP0, UPT, UR42, 0x1, UPT ;  /* 0x000000012a00788c */ /* 0x000fe2000bf06270 */
[----:B------:R-:W-:Y:S01]  /*59b0*/  @!PT LDS RZ, [RZ] ;  /* 0x00000000fffff984 */ /* 0x000fe20000000800 */
[----:B------:R-:W-:Y:S01]  /*59c0*/  @!PT LDS RZ, [RZ] ;  /* 0x00000000fffff984 */ /* 0x000fe20000000800 */
[----:B------:R-:W-:Y:S01]  /*59d0*/  @!PT LDS RZ, [RZ] ;  /* 0x00000000fffff984 */ /* 0x000fe20000000800 */
[----:B------:R-:W-:Y:S01]  /*59e0*/  @!PT LDS RZ, [RZ] ;  /* 0x00000000fffff984 */ /* 0x000fe20000000800 */
[----:B------:R3:W-:Y:S06]  /*59f0*/  MEMBAR.ALL.CTA ;  /* 0x0000000000007992 */ /* 0x0007ec0000008000 */
[----:B---3--:R-:W3:Y:S01]  /*5a00*/  FENCE.VIEW.ASYNC.S ;  /* 0x00000000000073c6 */ /* 0x008ee20000000000 */
[----:B--2---:R-:W-:Y:S11]  /*5a10*/  LOP3.LUT P0, RZ, R6, 0x1, RZ, 0xc0, !PT ;  /* 0x0000000106ff7812 */ /* 0x004ff6000780c0ff */
[----:B------:R-:W-:Y:S02]  /*5a20*/  @!UPT UIADD3 URZ, UPT, UPT, URZ, URZ, URZ ;  /* 0x000000fffffff290 */ /* 0x000fe4000fffe0ff */
[----:B---3--:R-:W-:Y:S01]  /*5a30*/  VOTEU.ANY UP1, P0 ;  /* 0x0000000000ff7886 */ /* 0x008fe20000020100 */
[----:B------:R-:W-:Y:S01]  /*5a40*/  PLOP3.LUT P0, PT, PT, PT, UP1, 0x80, 0x8 ;  /* 0x000000000008781c */ /* 0x000fe20003f0f018 */
[----:B------:R-:W-:Y:S06]  /*5a50*/  UP2UR UR4, UPR, URZ, 0x2 ;  /* 0x00000002ff047883 */ /* 0x000fec0008000000 */
[----:B------:R-:W-:Y:S06]  /*5a60*/  IMAD.U32 R59, RZ, RZ, UR4 ;  /* 0x00000004ff3b7e24 */ /* 0x000fec000f8e00ff */
[----:B-1----:R-:W-:Y:S02]  /*5a70*/  @P0 SHF.R.U32.HI R0, RZ, 0x10, R5 ;  /* 0x00000010ff000819 */ /* 0x002fe40000011605 */
        /* <DEDUP_REMOVED lines=12> */
[----:B------:R-:W2:Y:S01]  /*5b40*/  LDCU UR12, c[0x0][0xb20] ;  /* 0x00016400ff0c77ac */ /* 0x000ea20008000800 */
[----:B------:R-:W-:Y:S02]  /*5b50*/  UIMAD.WIDE.U32 UR4, UR55, UR59, URZ ;  /* 0x0000003b370472a5 */ /* 0x000fe4000f8e00ff */
[----:B------:R-:W-:Y:S02]  /*5b60*/  UIMAD.WIDE.U32 UR6, UR62, UR56, URZ ;  /* 0x000000383e0672a5 */ /* 0x000fe4000f8e00ff */
[----:B------:R-:W-:Y:S02]  /*5b70*/  UISETP.NE.AND UP0, UPT, UR58, 0x1, UPT ;  /* 0x000000013a00788c */ /* 0x000fe4000bf05270 */
[----:B------:R-:W-:Y:S02]  /*5b80*/  UIMAD.WIDE.U32 UR8, UR37, UR59, URZ ;  /* 0x0000003b250872a5 */ /* 0x000fe4000f8e00ff */
[----:B------:R-:W-:Y:S02]  /*5b90*/  UIMAD.WIDE.U32 UR10, UR38, UR56, URZ ;  /* 0x00000038260a72a5 */ /* 0x000fe4000f8e00ff */
[----:B------:R-:W-:Y:S02]  /*5ba0*/  UISETP.NE.AND UP1, UPT, UR43, 0x1, UPT ;  /* 0x000000012b00788c */ /* 0x000fe4000bf25270 */
[----:B------:R-:W-:Y:S01]  /*5bb0*/  UISETP.NE.AND UP2, UPT, UR42, 0x1, UPT ;  /* 0x000000012a00788c */ /* 0x000fe2000bf45270 */
[----:B------:R-:W-:Y:S02]  /*5bc0*/  UMOV UR4, UR5 ;  /* 0x0000000500047c82 */ /* 0x000fe40008000000 */
[----:B--2---:R-:W-:Y:S03]  /*5bd0*/  USHF.R.U32.HI UR5, URZ, UR12, UR4 ;  /* 0x0000000cff057299 */ /* 0x004fe60008011604 */
[----:B------:R-:W-:Y:S02]  /*5be0*/  UMOV UR4, UR7 ;  /* 0x0000000700047c82 */ /* 0x000fe40008000000 */
[----:B------:R-:W-:Y:S02]  /*5bf0*/  USHF.R.U32.HI UR7, URZ, UR57, UR4 ;  /* 0x00000039ff077299 */ /* 0x000fe40008011604 */
[----:B------:R-:W-:Y:S02]  /*5c00*/  USEL UR4, UR55, UR5, !UP0 ;  /* 0x0000000537047287 */ /* 0x000fe4000c000000 */
[----:B------:R-:W-:Y:S01]  /*5c10*/  USEL UR7, UR62, UR7, !UP1 ;  /* 0x000000073e077287 */ /* 0x000fe2000c800000 */
[----:B------:R-:W-:Y:S01]  /*5c20*/  UMOV UR5, UR9 ;  /* 0x0000000900057c82 */ /* 0x000fe20008000000 */
[----:B------:R-:W-:Y:S02]  /*5c30*/  UIMAD.WIDE.U32 UR8, UR4, UR40, URZ ;  /* 0x00000028040872a5 */ /* 0x000fe4000f8e00ff */
[----:B------:R-:W-:Y:S03]  /*5c40*/  USHF.R.U32.HI UR6, URZ, UR12, UR5 ;  /* 0x0000000cff067299 */ /* 0x000fe60008011605 */
[----:B------:R-:W-:Y:S01]  /*5c50*/  UMOV UR5, UR11 ;  /* 0x0000000b00057c82 */ /* 0x000fe20008000000 */
[----:B------:R-:W-:Y:S02]  /*5c60*/  UIMAD.WIDE.U32 UR10, UR7, UR40, URZ ;  /* 0x00000028070a72a5 */ /* 0x000fe4000f8e00ff */
[----:B------:R-:W-:Y:S02]  /*5c70*/  USHF.R.U32.HI UR12, URZ, UR57, UR5 ;  /* 0x00000039ff0c7299 */ /* 0x000fe40008011605 */
[----:B------:R-:W-:Y:S01]  /*5c80*/  USEL UR6, UR37, UR6, !UP0 ;  /* 0x0000000625067287 */ /* 0x000fe2000c000000 */
[----:B------:R-:W-:Y:S02]  /*5c90*/  UMOV UR5, UR9 ;  /* 0x0000000900057c82 */ /* 0x000fe40008000000 */
[----:B------:R-:W-:Y:S01]  /*5ca0*/  UMOV UR10, UR11 ;  /* 0x0000000b000a7c82 */ /* 0x000fe20008000000 */
[----:B------:R-:W-:Y:S02]  /*5cb0*/  @UP2 USHF.R.U32.HI UR4, URZ, UR41, UR5 ;  /* 0x00000029ff042299 */ /* 0x000fe40008011605 */
[----:B------:R-:W-:Y:S02]  /*5cc0*/  @UP2 USHF.R.U32.HI UR7, URZ, UR41, UR10 ;  /* 0x00000029ff072299 */ /* 0x000fe4000801160a */
[----:B------:R-:W-:Y:S02]  /*5cd0*/  UIMAD UR4, UR42, UR4, URZ ;  /* 0x000000042a0472a4 */ /* 0x000fe4000f8e02ff */
[----:B------:R-:W-:Y:S02]  /*5ce0*/  UIMAD.WIDE.U32 UR10, UR6, UR40, URZ ;  /* 0x00000028060a72a5 */ /* 0x000fe4000f8e00ff */
[----:B------:R-:W-:Y:S02]  /*5cf0*/  USEL UR5, UR38, UR12, !UP1 ;  /* 0x0000000c26057287 */ /* 0x000fe4000c800000 */
[----:B------:R-:W-:Y:S02]  /*5d00*/  UIMAD UR8, UR42, UR7, URZ ;  /* 0x000000072a0872a4 */ /* 0x000fe4000f8e02ff */
[----:B------:R-:W-:Y:S03]  /*5d10*/  UISETP.GE.AND UP0, UPT, UR6, UR4, UPT ;  /* 0x000000040600728c */ /* 0x000fe6000bf06270 */
[----:B------:R-:W-:Y:S01]  /*5d20*/  UMOV UR4, UR11 ;  /* 0x0000000b00047c82 */ /* 0x000fe20008000000 */
[----:B------:R-:W-:Y:S02]  /*5d30*/  UISETP.GE.OR UP0, UPT, UR5, UR8, UP0 ;  /* 0x000000080500728c */ /* 0x000fe40008706670 */
[----:B------:R-:W-:Y:S02]  /*5d40*/  USHF.R.U32.HI UR4, URZ, UR41, UR4 ;  /* 0x00000029ff047299 */ /* 0x000fe40008011604 */
[----:B------:R-:W-:Y:S02]  /*5d50*/  UIMAD.WIDE.U32 UR8, UR5, UR40, URZ ;  /* 0x00000028050872a5 */ /* 0x000fe4000f8e00ff */
[----:B------:R-:W-:Y:S02]  /*5d60*/  USEL UR11, UR6, UR4, !UP2 ;  /* 0x00000004060b7287 */ /* 0x000fe4000d000000 */
[----:B------:R-:W-:Y:S02]  /*5d70*/  UIADD3 UR8, UPT, UPT, -UR5, URZ, URZ ;  /* 0x000000ff05087290 */ /* 0x000fe4000fffe1ff */
[----:B------:R-:W-:Y:S01]  /*5d80*/  UIADD3 UR10, UPT, UPT, -UR11, URZ, URZ ;  /* 0x000000ff0b0a7290 */ /* 0x000fe2000fffe1ff */
[----:B------:R-:W-:Y:S01]  /*5d90*/  @!UP0 UMOV UR4, UR9 ;  /* 0x0000000900048c82 */ /* 0x000fe20008000000 */
[----:B------:R-:W-:Y:S02]  /*5da0*/  UIADD3 UR9, UPT, UPT, -UR6, URZ, URZ ;  /* 0x000000ff06097290 */ /* 0x000fe4000fffe1ff */
[----:B------:R-:W-:Y:S02]  /*5db0*/  @!UP0 USHF.R.U32.HI UR4, URZ, UR41, UR4 ;  /* 0x00000029ff048299 */ /* 0x000fe40008011604 */
[----:B------:R-:W-:Y:S02]  /*5dc0*/  UIMAD UR10, UR42, UR10, UR6 ;  /* 0x0000000a2a0a72a4 */ /* 0x000fe4000f8e0206 */
[----:B------:R-:W-:Y:S04]  /*5dd0*/  @!UP0 USEL UR4, UR5, UR4, !UP2 ;  /* 0x0000000405048287 */ /* 0x000fe8000d000000 */
[----:B------:R-:W-:Y:S02]  /*5de0*/  @!UP0 UIMAD UR10, UR7, UR10, UR4 ;  /* 0x0000000a070a82a4 */ /* 0x000fe4000f8e0204 */
[----:B------:R-:W-:Y:S02]  /*5df0*/  @!UP0 UIADD3 UR11, UPT, UPT, UR11, -UR4, URZ ;  /* 0x800000040b0b8290 */ /* 0x000fe4000fffe0ff */
[----:B------:R-:W-:Y:S02]  /*5e00*/  UIMAD UR7, UR43, UR8, UR38 ;  /* 0x000000082b0772a4 */ /* 0x000fe4000f8e0226 */
[----:B------:R-:W-:Y:S02]  /*5e10*/  @!UP0 UIMAD UR6, UR11, UR42, UR5 ;  /* 0x0000002a0b0682a4 */ /* 0x000fe4000f8e0205 */
[----:B------:R-:W-:Y:S01]  /*5e20*/  UIMAD UR4, UR58, UR9, UR37 ;  /* 0x000000093a0472a4 */ /* 0x000fe2000f8e0225 */
[----:B------:R-:W-:Y:S02]  /*5e30*/  @!UP0 UMOV UR5, UR10 ;  /* 0x0000000a00058c82 */ /* 0x000fe40008000000 */
[----:B------:R-:W-:Y:S02]  /*5e40*/  UIMAD UR38, UR5, UR43, UR7 ;  /* 0x0000002b052672a4 */ /* 0x000fe4000f8e0207 */
[----:B------:R-:W-:Y:S11]  /*5e50*/  UIMAD UR37, UR6, UR58, UR4 ;  /* 0x0000003a062572a4 */ /* 0x000ff6000f8e0204 */
[----:B------:R-:W-:Y:S01]  /*5e60*/  @!UPT UIADD3 URZ, UPT, UPT, URZ, URZ, URZ ;  /* 0x000000fffffff290 */ /* 0x000fe2000fffe0ff */
.L_x_100:
[----:B------:R-:W-:Y:S01]  /*5e70*/  UISETP.NE.AND UP0, UPT, UR39, 0x1, UPT ;  /* 0x000000012700788c */ /* 0x000fe2000bf05270 */
[----:B------:R-:W-:Y:S01]  /*5e80*/  IADD3 R55, PT, PT, R55, 0x1, RZ ;  /* 0x0000000137377810 */ /* 0x000fe20007ffe0ff */
[----:B------:R-:W-:Y:S02]  /*5e90*/  UIADD3 UR11, UPT, UPT, UR45, 0x200, URZ ;  /* 0x000002002d0b7890 */ /* 0x000fe4000fffe0ff */
[----:B------:R-:W-:Y:S02]  /*5ea0*/  USHF.L.U32 UR50, UR20, 0x6, URZ ;  /* 0x0000000614327899 */ /* 0x000fe400080006ff */
[----:B------:R-:W-:Y:S05]  /*5eb0*/  USHF.L.U32 UR49, UR25, 0x6, URZ ;  /* 0x0000000619317899 */ /* 0x000fea00080006ff */
[----:B------:R-:W2:Y:S01]  /*5ec0*/  @!UP0 LDCU.128 UR12, c[0x0][0xb10] ;  /* 0x00016200ff0c87ac */ /* 0x000ea20008000c00 */
[----:B------:R-:W3:Y:S01]  /*5ed0*/  @!UP0 LDCU UR5, c[0x0][0xb0c] ;  /* 0x00016180ff0587ac */ /* 0x000ee20008000800 */
[----:B------:R-:W4:Y:S01]  /*5ee0*/  @!UP0 LDCU UR10, c[0x0][0xb20] ;  /* 0x00016400ff0a87ac */ /* 0x000f220008000800 */
[----:B--2---:R-:W-:Y:S02]  /*5ef0*/  UIMAD.WIDE.U32 UR8, UR38, UR12, URZ ;  /* 0x0000000c260872a5 */ /* 0x004fe4000f8e00ff */
[----:B------:R-:W-:Y:S02]  /*5f00*/  UIMAD.WIDE.U32 UR6, UR37, UR15, URZ ;  /* 0x0000000f250672a5 */ /* 0x000fe4000f8e00ff */
[----:B------:R-:W-:Y:S03]  /*5f10*/  @!UP0 UISETP.NE.AND UP1, UPT, UR14, 0x1, UPT ;  /* 0x000000010e00888c */ /* 0x000fe6000bf25270 */
[----:B------:R-:W-:Y:S01]  /*5f20*/  @!UP0 UMOV UR4, UR9 ;  /* 0x0000000900048c82 */ /* 0x000fe20008000000 */
[----:B---3--:R-:W-:Y:S02]  /*5f30*/  @!UP0 UISETP.NE.AND UP2, UPT, UR5, 0x1, UPT ;  /* 0x000000010500888c */ /* 0x008fe4000bf45270 */
[----:B------:R-:W-:Y:S01]  /*5f40*/  @!UP0 USHF.R.U32.HI UR4, URZ, UR13, UR4 ;  /* 0x0000000dff048299 */ /* 0x000fe20008011604 */
[----:B------:R-:W-:Y:S02]  /*5f50*/  @!UP0 UMOV UR6, UR7 ;  /* 0x0000000700068c82 */ /* 0x000fe40008000000 */
[----:B----4-:R-:W-:Y:S02]  /*5f60*/  @!UP0 USHF.R.U32.HI UR6, URZ, UR10, UR6 ;  /* 0x0000000aff068299 */ /* 0x010fe40008011606 */
[----:B------:R-:W-:Y:S02]  /*5f70*/  @!UP0 USEL UR7, UR38, UR4, !UP2 ;  /* 0x0000000426078287 */ /* 0x000fe4000d000000 */
[----:B------:R-:W-:Y:S04]  /*5f80*/  @!UP0 USEL UR6, UR37, UR6, !UP1 ;  /* 0x0000000625068287 */ /* 0x000fe8000c800000 */
[----:B------:R-:W-:Y:S02]  /*5f90*/  @!UP0 UIADD3 UR4, UPT, UPT, -UR7, UR6, URZ ;  /* 0x0000000607048290 */ /* 0x000fe4000fffe1ff */
[----:B------:R-:W-:Y:S02]  /*5fa0*/  @!UP0 UIADD3 UR6, UPT, UPT, UR7, -UR6, URZ ;  /* 0x8000000607068290 */ /* 0x000fe4000fffe0ff */
[----:B------:R-:W-:Y:S02]  /*5fb0*/  @!UP0 UIMAD UR38, UR4, UR5, UR38 ;  /* 0x00000005042682a4 */ /* 0x000fe4000f8e0226 */
[----:B------:R-:W-:Y:S02]  /*5fc0*/  @!UP0 UIMAD UR37, UR6, UR14, UR37 ;  /* 0x0000000e062582a4 */ /* 0x000fe4000f8e0225 */
[----:B------:R-:W-:Y:S09]  /*5fd0*/  ULOP3.LUT UP0, URZ, UR11, 0x90, URZ, 0xc0, !UPT ;  /* 0x000000900bff7892 */ /* 0x000ff2000f80c0ff */
[----:B------:R-:W-:Y:S05]  /*5fe0*/  BRA.U !UP0, `(.L_x_101) ;  /* 0x00000001087c7547 */ /* 0x000fea000b800000 */
[----:B------:R-:W2:Y:S01]  /*5ff0*/  LDCU.64 UR8, c[0x4][0x80] ;  /* 0x01001000ff0877ac */ /* 0x000ea20008000a00 */
[----:B------:R-:W-:Y:S01]  /*6000*/  MOV R2, 0x0 ;  /* 0x0000000000027802 */ /* 0x000fe20000000f00 */
[----:B------:R-:W-:Y:S02]  /*6010*/  HFMA2 R12, -RZ, RZ, 0, 5.9604644775390625e-08 ;  /* 0x00000001ff0c7431 */ /* 0x000fe400000001ff */
[----:B------:R-:W-:Y:S01]  /*6020*/  IMAD.MOV.U32 R8, RZ, RZ, 0x70 ;  /* 0x00000070ff087424 */ /* 0x000fe200078e00ff */
[----:B------:R3:W4:Y:S01]  /*6030*/  LDC.64 R14, c[0x4][R2] ;  /* 0x01000000020e7b82 */ /* 0x0007220000000a00 */
[----:B------:R-:W1:Y:S01]  /*6040*/  LDCU.64 UR6, c[0x4][0x88] ;  /* 0x01001100ff0677ac */ /* 0x000e620008000a00 */
[----:B------:R-:W-:Y:S01]  /*6050*/  IMAD.MOV.U32 R13, RZ, RZ, RZ ;  /* 0x000000ffff0d7224 */ /* 0x000fe200078e00ff */
[----:B------:R-:W1:Y:S01]  /*6060*/  LDCU.64 UR4, c[0x4][0x8] ;  /* 0x01000100ff0477ac */ /* 0x000e620008000a00 */
[----:B--2---:R-:W-:Y:S01]  /*6070*/  MOV R5, UR9 ;  /* 0x0000000900057c02 */ /* 0x004fe20008000f00 */
[----:B------:R-:W-:Y:S01]  /*6080*/  IMAD.U32 R4, RZ, RZ, UR8 ;  /* 0x00000008ff047e24 */ /* 0x000fe2000f8e00ff */
[----:B-1----:R-:W-:Y:S01]  /*6090*/  MOV R7, UR7 ;  /* 0x0000000700077c02 */ /* 0x002fe20008000f00 */
[----:B------:R-:W-:Y:S01]  /*60a0*/  IMAD.U32 R6, RZ, RZ, UR6 ;  /* 0x00000006ff067e24 */ /* 0x000fe2000f8e00ff */
[----:B------:R-:W-:Y:S01]  /*60b0*/  MOV R11, UR5 ;  /* 0x00000005000b7c02 */ /* 0x000fe20008000f00 */
[----:B------:R-:W-:Y:S02]  /*60c0*/  IMAD.U32 R10, RZ, RZ, UR4 ;  /* 0x00000004ff0a7e24 */ /* 0x000fe4000f8e00ff */
[----:B------:R-:W-:Y:S07]  /*60d0*/  LEPC R20, `(.L_x_102) ;  /* 0x000000001014794e */ /* 0x000fee0000000000 */
[----:B---345:R-:W-:Y:S05]  /*60e0*/  CALL.ABS.NOINC R14 ;  /* 0x000000000e007343 */ /* 0x038fea0003c00000 */
.L_x_102:
[----:B------:R-:W1:Y:S01]  /*60f0*/  LDCU.64 UR8, c[0x4][0x80] ;  /* 0x01001000ff0877ac */ /* 0x000e620008000a00 */
[----:B------:R-:W2:Y:S01]  /*6100*/  LDC.64 R2, c[0x4][R2] ;  /* 0x0100000002027b82 */ /* 0x000ea20000000a00 */
[----:B------:R-:W-:Y:S02]  /*6110*/  HFMA2 R12, -RZ, RZ, 0, 5.9604644775390625e-08 ;  /* 0x00000001ff0c7431 */ /* 0x000fe400000001ff */
[----:B------:R-:W-:Y:S02]  /*6120*/  IMAD.MOV.U32 R8, RZ, RZ, 0x70 ;  /* 0x00000070ff087424 */ /* 0x000fe400078e00ff */
[----:B------:R-:W-:Y:S01]  /*6130*/  IMAD.MOV.U32 R13, RZ, RZ, RZ ;  /* 0x000000ffff0d7224 */ /* 0x000fe200078e00ff */
[----:B------:R-:W3:Y:S01]  /*6140*/  LDCU.64 UR6, c[0x4][0x88] ;  /* 0x01001100ff0677ac */ /* 0x000ee20008000a00 */
[----:B------:R-:W4:Y:S01]  /*6150*/  LDCU.64 UR4, c[0x4][0x8] ;  /* 0x01000100ff0477ac */ /* 0x000f220008000a00 */
[----:B-1----:R-:W-:Y:S02]  /*6160*/  MOV R4, UR8 ;  /* 0x0000000800047c02 */ /* 0x002fe40008000f00 */
[----:B------:R-:W-:Y:S02]  /*6170*/  MOV R5, UR9 ;  /* 0x0000000900057c02 */ /* 0x000fe40008000f00 */
[----:B---3--:R-:W-:Y:S01]  /*6180*/  MOV R7, UR7 ;  /* 0x0000000700077c02 */ /* 0x008fe20008000f00 */
[----:B------:R-:W-:Y:S01]  /*6190*/  IMAD.U32 R6, RZ, RZ, UR6 ;  /* 0x00000006ff067e24 */ /* 0x000fe2000f8e00ff */
[----:B----4-:R-:W-:Y:S01]  /*61a0*/  MOV R11, UR5 ;  /* 0x00000005000b7c02 */ /* 0x010fe20008000f00 */
[----:B------:R-:W-:Y:S02]  /*61b0*/  IMAD.U32 R10, RZ, RZ, UR4 ;  /* 0x00000004ff0a7e24 */ /* 0x000fe4000f8e00ff */
[----:B------:R-:W-:Y:S07]  /*61c0*/  LEPC R20, `(.L_x_101) ;  /* 0x000000001014794e */ /* 0x000fee0000000000 */
[----:B--2---:R-:W-:Y:S05]  /*61d0*/  CALL.ABS.NOINC R2 ;  /* 0x0000000002007343 */ /* 0x004fea0003c00000 */
.L_x_101:
[----:B------:R-:W-:Y:S02]  /*61e0*/  R2UR UR6, R52 ;  /* 0x00000000340672ca */ /* 0x000fe400000e0000 */
[----:B------:R-:W-:Y:S02]  /*61f0*/  R2UR UR5, R49 ;  /* 0x00000000310572ca */ /* 0x000fe400000e0000 */
[----:B------:R-:W-:Y:S02]  /*6200*/  R2UR UR4, R48 ;  /* 0x00000000300472ca */ /* 0x000fe400000e0000 */
[----:B------:R-:W-:Y:S02]  /*6210*/  ISETP.NE.U32.AND P4, PT, R42, RZ, PT ;  /* 0x000000ff2a00720c */ /* 0x000fe40003f85070 */
[----:B------:R-:W-:Y:S02]  /*6220*/  ISETP.NE.U32.AND P2, PT, RZ, UR60, PT ;  /* 0x0000003cff007c0c */ /* 0x000fe4000bf45070 */
[----:B------:R-:W-:Y:S02]  /*6230*/  ISETP.NE.AND.EX P4, PT, R43, RZ, PT, P4 ;  /* 0x000000ff2b00720c */ /* 0x000fe40003f85340 */
[----:B------:R-:W-:Y:S01]  /*6240*/  ISETP.NE.AND.EX P2, PT, RZ, UR61, PT, P2 ;  /* 0x0000003dff007c0c */ /* 0x000fe2000bf45320 */
[----:B------:R-:W-:Y:S02]  /*6250*/  UISETP.NE.AND UP2, UPT, UR6, URZ, UPT ;  /* 0x000000ff0600728c */ /* 0x000fe4000bf45270 */
[----:B------:R-:W-:Y:S04]  /*6260*/  UISETP.NE.U32.AND UP0, UPT, UR5, URZ, UPT ;  /* 0x000000ff0500728c */ /* 0x000fe8000bf05070 */
[----:B------:R-:W-:Y:S01]  /*6270*/  UISETP.NE.AND.EX UP1, UPT, UR4, URZ, UPT, UP0 ;  /* 0x000000ff0400728c */ /* 0x000fe2000bf25300 */
[----:B------:R-:W-:Y:S01]  /*6280*/  PLOP3.LUT P1, PT, PT, PT, UP2, 0x80, 0x8 ;  /* 0x000000000008781c */ /* 0x000fe20003f2f028 */
[----:B------:R-:W-:Y:S03]  /*6290*/  UPLOP3.LUT UP0, UPT, UPT, UPT, UPT, 0x40, 0x4 ;  /* 0x000000000004789c */ /* 0x000fe60003f0e870 */
[----:B------:R-:W-:Y:S06]  /*62a0*/  @UP2 UPLOP3.LUT UP0, UPT, UPT, UPT, UP1, 0x80, 0x8 ;  /* 0x000000000008289c */ /* 0x000fec0003f0f010 */
[----:B------:R-:W-:Y:S01]  /*62b0*/  PLOP3.LUT P0, PT, PT, PT, UP0, 0x80, 0x8 ;  /* 0x000000000008781c */ /* 0x000fe20003f0f008 */
[----:B------:R-:W-:Y:S01]  /*62c0*/  @!UPT UIADD3 URZ, UPT, UPT, URZ, URZ, URZ ;  /* 0x000000fffffff290 */ /* 0x000fe2000fffe0ff */
[----:B------:R-:W-:Y:S11]  /*62d0*/  BRA.U !UP1, `(.L_x_103) ;  /* 0x0000000109407547 */ /* 0x000ff6000b800000 */
[----:B------:R-:W-:Y:S01]  /*62e0*/  UISETP.NE.U32.AND UP0, UPT, UR60, URZ, UPT ;  /* 0x000000ff3c00728c */ /* 0x000fe2000bf05070 */
[----:B------:R-:W-:Y:S01]  /*62f0*/  R2UR UR6, R49 ;  /* 0x00000000310672ca */ /* 0x000fe200000e0000 */
[----:B------:R-:W2:Y:S01]  /*6300*/  LDCU.64 UR8, c[0x0][0x358] ;  /* 0x00006b00ff0877ac */ /* 0x000ea20008000a00 */
[----:B------:R-:W-:Y:S02]  /*6310*/  HFMA2 R46, -RZ, RZ, 0, 5.9604644775390625e-08 ;  /* 0x00000001ff2e7431 */ /* 0x000fe400000001ff */
[----:B-1----:R-:W-:Y:S01]  /*6320*/  IMAD.MOV.U32 R0, RZ, RZ, 0x1 ;  /* 0x00000001ff007424 */ /* 0x002fe200078e00ff */
[----:B------:R-:W-:Y:S06]  /*6330*/  UISETP.NE.AND.EX UP0, UPT, UR61, URZ, UPT, UP0 ;  /* 0x000000ff3d00728c */ /* 0x000fec000bf05300 */
[----:B------:R-:W-:Y:S05]  /*6340*/  PLOP3.LUT P3, PT, PT, PT, UP0, 0x80, 0x8 ;  /* 0x000000000008781c */ /* 0x000fea0003f6f008 */
[----:B------:R-:W1:Y:S01]  /*6350*/  @UP0 LDCU.64 UR4, c[0x0][0x888] ;  /* 0x00011100ff0407ac */ /* 0x000e620008000a00 */
[----:B------:R-:W-:Y:S07]  /*6360*/  @UP0 UIMAD UR6, UR36, UR6, URZ ;  /* 0x00000006240602a4 */ /* 0x000fee000f8e02ff */
[----:B------:R-:W-:Y:S01]  /*6370*/  @!P3 PRMT R46, R0, 0x7610, R46 ;  /* 0x00007610002eb816 */ /* 0x000fe2000000002e */
[----:B-1----:R-:W-:Y:S06]  /*6380*/  @UP0 UIMAD.WIDE UR4, UR6, 0x4, UR4 ;  /* 0x00000004060408a5 */ /* 0x002fec000f8e0204 */
[----:B-----5:R-:W-:Y:S02]  /*6390*/  IMAD.U32 R26, RZ, RZ, UR4 ;  /* 0x00000004ff1a7e24 */ /* 0x020fe4000f8e00ff */
[----:B------:R-:W-:Y:S03]  /*63a0*/  IMAD.U32 R27, RZ, RZ, UR5 ;  /* 0x00000005ff1b7e24 */ /* 0x000fe6000f8e00ff */
[----:B------:R-:W1:Y:S02]  /*63b0*/  @!UP0 LDCU UR4, c[0x0][0x880] ;  /* 0x00011000ff0487ac */ /* 0x000e640008000800 */
[----:B--2---:R2:W5:Y:S02]  /*63c0*/  @P3 LDG.E R26, desc[UR8][R26.64] ;  /* 0x000000081a1a3981 */ /* 0x004564000c1e1900 */
[----:B-12---:R-:W-:Y:S02]  /*63d0*/  @!P3 MOV R26, UR4 ;  /* 0x00000004001abc02 */ /* 0x006fe40008000f00 */
.L_x_103:
[----:B------:R-:W-:Y:S05]  /*63e0*/  @!P4 BRA `(.L_x_104) ;  /* 0x000000000024c947 */ /* 0x000fea0003800000 */
[----:B------:R-:W-:Y:S01]  /*63f0*/  ISETP.NE.U32.AND P3, PT, R40, RZ, PT ;  /* 0x000000ff2800720c */ /* 0x000fe20003f65070 */
[----:B------:R-:W2:Y:S03]  /*6400*/  LDCU.64 UR4, c[0x0][0x358] ;  /* 0x00006b00ff0477ac */ /* 0x000ea60008000a00 */
[----:B------:R-:W-:Y:S11]  /*6410*/  ISETP.NE.AND.EX P3, PT, R41, RZ, PT, P3 ;  /* 0x000000ff2900720c */ /* 0x000ff60003f65330 */
[----:B------:R-:W-:Y:S02]  /*6420*/  @!UPT UIADD3 URZ, UPT, UPT, URZ, URZ, URZ ;  /* 0x000000fffffff290 */ /* 0x000fe4000fffe0ff */
[----:B------:R-:W3:Y:S01]  /*6430*/  @P3 LDC.64 R2, c[0x0][0x8a8] ;  /* 0x00022a00ff023b82 */ /* 0x000ee20000000a00 */
[----:B-1----:R-:W-:Y:S04]  /*6440*/  @P3 IMAD R0, R42, UR36, RZ ;  /* 0x000000242a003c24 */ /* 0x002fe8000f8e02ff */
[----:B---3--:R-:W-:Y:S05]  /*6450*/  @P3 IMAD.WIDE R2, R0, 0x4, R2 ;  /* 0x0000000400023825 */ /* 0x008fea00078e0202 */
[----:B--2--5:R2:W5:Y:S02]  /*6460*/  @P3 LDG.E R24, desc[UR4][R2.64] ;  /* 0x0000000402183981 */ /* 0x024564000c1e1900 */
[----:B--2---:R-:W3:Y:S02]  /*6470*/  @!P3 LDC R24, c[0x0][0x8a0] ;  /* 0x00022800ff18bb82 */ /* 0x004ee40000000800 */
.L_x_104:
[----:B-----5:R-:W-:Y:S01]  /*6480*/  FSETP.NEU.AND P3, PT, R26, RZ, PT ;  /* 0x000000ff1a00720b */ /* 0x020fe20003f6d000 */
[----:B------:R-:W-:Y:S01]  /*6490*/  ULOP3.LUT UR4, UR54, 0x1, URZ, 0x3c, !UPT ;  /* 0x0000000136047892 */ /* 0x000fe2000f8e3cff */
[----:B------:R-:W-:Y:S01]  /*64a0*/  SEL R4, RZ, 0xffffffff, P2 ;  /* 0xffffffffff047807 */ /* 0x000fe20001000000 */
[----:B------:R-:W-:Y:S01]  /*64b0*/  IMAD.U32 R62, RZ, RZ, UR47 ;  /* 0x0000002fff3e7e24 */ /* 0x000fe2000f8e00ff */
[----:B------:R-:W-:Y:S01]  /*64c0*/  @P1 LOP3.LUT P2, RZ, R46, 0xff, RZ, 0xc0, !PT ;  /* 0x000000ff2eff1812 */ /* 0x000fe2000784c0ff */
[----:B------:R-:W-:Y:S01]  /*64d0*/  IMAD.SHL.U32 R64, R44, 0x2, RZ ;  /* 0x000000022c407824 */ /* 0x000fe200078e00ff */
[----:B-1----:R-:W-:Y:S01]  /*64e0*/  @P1 SEL R0, RZ, 0xffffffff, P3 ;  /* 0xffffffffff001807 */ /* 0x002fe20001800000 */
[----:B------:R-:W-:Y:S01]  /*64f0*/  IMAD.U32 R66, RZ, RZ, UR4 ;  /* 0x00000004ff427e24 */ /* 0x000fe2000f8e00ff */
[----:B------:R-:W-:Y:S01]  /*6500*/  LEA R53, R22, UR45, 0x3 ;  /* 0x0000002d16357c11 */ /* 0x000fe2000f8e18ff */
[----:B------:R-:W-:Y:S01]  /*6510*/  IMAD.SHL.U32 R62, R62, 0x1000, RZ ;  /* 0x000010003e3e7824 */ /* 0x000fe200078e00ff */
[----:B------:R-:W-:Y:S01]  /*6520*/  @P0 SEL R0, R4, R0, !P2 ;  /* 0x0000000004000207 */ /* 0x000fe20005000000 */
[----:B------:R-:W-:Y:S01]  /*6530*/  BSSY B1, `(.L_x_105) ;  /* 0x0000035000017945 */ /* 0x000fe20003800000 */
[----:B------:R-:W-:Y:S01]  /*6540*/  PLOP3.LUT P2, PT, PT, PT, UP1, 0x80, 0x8 ;  /* 0x000000000008781c */ /* 0x000fe20003f4f018 */
[----:B------:R-:W-:Y:S01]  /*6550*/  IMAD.MOV.U32 R65, RZ, RZ, 0x1 ;  /* 0x00000001ff417424 */ /* 0x000fe200078e00ff */
[----:B------:R-:W-:Y:S01]  /*6560*/  @P1 LOP3.LUT R0, R0, 0x1, RZ, 0xc0, !PT ;  /* 0x0000000100001812 */ /* 0x000fe200078ec0ff */
[----:B------:R-:W-:Y:S01]  /*6570*/  IMAD R25, R22, 0x20, R23 ;  /* 0x0000002016197824 */ /* 0x000fe200078e0217 */
[----:B------:R-:W-:Y:S01]  /*6580*/  LOP3.LUT P4, R54, R46, 0xff, RZ, 0xc0, !PT ;  /* 0x000000ff2e367812 */ /* 0x000fe2000788c0ff */
[----:B------:R-:W-:Y:S01]  /*6590*/  IMAD.U32 R63, RZ, RZ, UR47 ;  /* 0x0000002fff3f7e24 */ /* 0x000fe2000f8e00ff */
[----:B------:R-:W-:Y:S01]  /*65a0*/  ISETP.NE.U32.OR P6, PT, R0, 0x1, !P1 ;  /* 0x000000010000780c */ /* 0x000fe20004fc5470 */
[----:B------:R-:W-:Y:S01]  /*65b0*/  IMAD.U32 R0, RZ, RZ, UR47 ;  /* 0x0000002fff007e24 */ /* 0x000fe2000f8e00ff */
[----:B------:R-:W-:Y:S02]  /*65c0*/  SEL R3, RZ, 0xffffffff, P3 ;  /* 0xffffffffff037807 */ /* 0x000fe40001800000 */
[----:B------:R-:W-:Y:S02]  /*65d0*/  CS2R R38, SRZ ;  /* 0x0000000000267805 */ /* 0x000fe4000001ff00 */
[----:B------:R-:W-:Y:S02]  /*65e0*/  P2R R60, PR, RZ, 0x40 ;  /* 0x00000040ff3c7803 */ /* 0x000fe40000000000 */
[----:B------:R-:W-:Y:S02]  /*65f0*/  CS2R R36, SRZ ;  /* 0x0000000000247805 */ /* 0x000fe4000001ff00 */
[----:B------:R-:W-:Y:S02]  /*6600*/  LEA R0, R0, UR45, 0x3 ;  /* 0x0000002d00007c11 */ /* 0x000fe4000f8e18ff */
[----:B------:R-:W-:Y:S02]  /*6610*/  CS2R R30, SRZ ;  /* 0x00000000001e7805 */ /* 0x000fe4000001ff00 */
[----:B------:R-:W-:Y:S02]  /*6620*/  @P2 SEL R3, R4, R3, !P4 ;  /* 0x0000000304032207 */ /* 0x000fe40006000000 */
[----:B------:R-:W-:Y:S02]  /*6630*/  CS2R R28, SRZ ;  /* 0x00000000001c7805 */ /* 0x000fe4000001ff00 */
[----:B------:R-:W-:Y:S02]  /*6640*/  IADD3 R27, PT, PT, R62, UR45, R64 ;  /* 0x0000002d3e1b7c10 */ /* 0x000fe4000fffe040 */
[----:B------:R-:W-:Y:S02]  /*6650*/  LOP3.LUT R3, R3, 0x1, RZ, 0xc0, !PT ;  /* 0x0000000103037812 */ /* 0x000fe400078ec0ff */
[----:B------:R-:W-:Y:S02]  /*6660*/  @P6 SHF.L.U32 R2, R66, 0x1f, RZ ;  /* 0x0000001f42026819 */ /* 0x000fe400000006ff */
[----:B------:R-:W-:Y:S02]  /*6670*/  ISETP.NE.U32.AND P5, PT, R3, 0x1, PT ;  /* 0x000000010300780c */ /* 0x000fe40003fa5070 */
[----:B------:R1:W2:Y:S02]  /*6680*/  @P6 SYNCS.PHASECHK.TRANS64.TRYWAIT P1, [R0+URZ+0x50], R2 ;  /* 0x00005002000065a7 */ /* 0x0002a400080211ff */
[----:B------:R-:W-:Y:S02]  /*6690*/  P2R R67, PR, RZ, 0x20 ;  /* 0x00000020ff437803 */ /* 0x000fe40000000000 */
[----:B-1----:R-:W-:Y:S04]  /*66a0*/  SHF.L.U32 R2, R57, 0x1f, RZ ;  /* 0x0000001f39027819 */ /* 0x002fe800000006ff */
[----:B------:R1:W4:Y:S01]  /*66b0*/  SYNCS.PHASECHK.TRANS64.TRYWAIT P0, [R53+URZ+0xb0], R2 ;  /* 0x0000b002350075a7 */ /* 0x00032200080011ff */
[----:B--2---:R-:W-:Y:S01]  /*66c0*/  @P6 SEL R65, RZ, 0x1, !P1 ;  /* 0x00000001ff416807 */ /* 0x004fe20004800000 */
[----:B-1----:R-:W-:Y:S06]  /*66d0*/  @!P6 BRA `(.L_x_106) ;  /* 0x000000000068e947 */ /* 0x002fec0003800000 */
[----:B------:R-:W-:Y:S01]  /*66e0*/  LOP3.LUT P6, RZ, R45, 0x40, RZ, 0xc0, !PT ;  /* 0x000000402dff7812 */ /* 0x000fe200078cc0ff */
[----:B------:R-:W-:Y:S01]  /*66f0*/  VIADD R3, R27, 0x200 ;  /* 0x000002001b037836 */ /* 0x000fe20000000000 */
[----:B------:R-:W-:Y:S01]  /*6700*/  ISETP.NE.AND P2, PT, R65, RZ, PT ;  /* 0x000000ff4100720c */ /* 0x000fe20003f45270 */
[----:B------:R-:W-:Y:S01]  /*6710*/  BSSY B0, `(.L_x_107) ;  /* 0x000000d000007945 */ /* 0x000fe20003800000 */
[----:B------:R-:W-:Y:S01]  /*6720*/  PLOP3.LUT P1, PT, PT, PT, PT, 0x8, 0x80 ;  /* 0x000000000080781c */ /* 0x000fe20003f2e170 */
[----:B------:R-:W-:Y:S01]  /*6730*/  @P5 VIADD R4, R27, 0x210 ;  /* 0x000002101b045836 */ /* 0x000fe20000000000 */
[----:B------:R-:W-:Y:S02]  /*6740*/  @P5 PLOP3.LUT P1, PT, P6, PT, PT, 0x80, 0x8 ;  /* 0x000000000008581c */ /* 0x000fe4000372f070 */
[----:B------:R-:W-:Y:S02]  /*6750*/  CS2R R38, SRZ ;  /* 0x0000000000267805 */ /* 0x000fe4000001ff00 */
[----:B------:R-:W-:Y:S02]  /*6760*/  CS2R R36, SRZ ;  /* 0x0000000000247805 */ /* 0x000fe4000001ff00 */
[----:B------:R-:W-:Y:S02]  /*6770*/  CS2R R30, SRZ ;  /* 0x00000000001e7805 */ /* 0x000fe4000001ff00 */
[----:B------:R-:W-:Y:S05]  /*6780*/  CS2R R28, SRZ ;  /* 0x00000000001c7805 */ /* 0x000fea000001ff00 */
[----:B------:R-:W-:Y:S01]  /*6790*/  @P1 VIADD R4, R3, 0xfffffff0 ;  /* 0xfffffff003041836 */ /* 0x000fe20000000000 */
[----:B------:R-:W-:Y:S06]  /*67a0*/  @P2 BRA `(.L_x_108) ;  /* 0x00000000000c2947 */ /* 0x000fec0003800000 */
[----:B------:R-:W-:Y:S04]  /*67b0*/  SHF.L.U32 R3, R66, 0x1f, RZ ;  /* 0x0000001f42037819 */ /* 0x000fe800000006ff */
[----:B------:R-:W1:Y:S02]  /*67c0*/  SYNCS.PHASECHK.TRANS64.TRYWAIT P1, [R0+URZ+0x50], R3 ;  /* 0x00005003000075a7 */ /* 0x000e6400080211ff */
[----:B-1----:R-:W-:Y:S05]  /*67d0*/  @!P1 BRA `(.L_x_109) ;  /* 0x0000002000209947 */ /* 0x002fea0003800000 */
.L_x_108:
[----:B------:R-:W-:Y:S05]  /*67e0*/  BSYNC B0 ;  /* 0x0000000000007941 */ /* 0x000fea0003800000 */
.L_x_107:
[----:B------:R-:W-:Y:S01]  /*67f0*/  UIADD3 UR4, UPT, UPT, UR47, 0x1, URZ ;  /* 0x000000012f047890 */ /* 0x000fe2000fffe0ff */
[----:B------:R-:W-:Y:S03]  /*6800*/  ISETP.NE.AND P1, PT, R67, RZ, PT ;  /* 0x000000ff4300720c */ /* 0x000fe60003f25270 */
[----:B------:R-:W-:Y:S04]  /*6810*/  UISETP.NE.AND UP0, UPT, UR4, 0x3, UPT ;  /* 0x000000030400788c */ /* 0x000fe8000bf05270 */
[----:B------:R-:W-:Y:S02]  /*6820*/  USEL UR5, URZ, 0x1, UP0 ;  /* 0x00000001ff057887 */ /* 0x000fe40008000000 */
[----:B------:R-:W-:Y:S04]  /*6830*/  USEL UR4, UR4, URZ, UP0 ;  /* 0x000000ff04047287 */ /* 0x000fe80008000000 */
[----:B------:R2:W1:Y:S01]  /*6840*/  @P1 LDS.128 R36, [R4] ;  /* 0x0000000004241984 */ /* 0x0004620000000c00 */
[----:B------:R-:W-:Y:S01]  /*6850*/  LOP3.LUT R66, R66, UR5, RZ, 0x3c, !PT ;  /* 0x0000000542427c12 */ /* 0x000fe2000f8e3cff */
[----:B------:R-:W-:Y:S02]  /*6860*/  IMAD.U32 R63, RZ, RZ, UR4 ;  /* 0x00000004ff3f7e24 */ /* 0x000fe4000f8e00ff */
[----:B------:R2:W1:Y:S04]  /*6870*/  @P1 LDS.128 R28, [R27+0x200] ;  /* 0x000200001b1c1984 */ /* 0x0004680000000c00 */
.L_x_106:
[----:B------:R-:W-:Y:S05]  /*6880*/  BSYNC B1 ;  /* 0x0000000000017941 */ /* 0x000fea0003800000 */
.L_x_105:
[----:B-1----:R-:W-:Y:S04]  /*6890*/  SHF.R.U32.HI R0, RZ, 0x15, R25 ;  /* 0x00000015ff007819 */ /* 0x002fe80000011619 */
[----:B------:R-:W-:Y:S01]  /*68a0*/  LOP3.LUT P1, RZ, R0, 0x3, R47, 0x48, !PT ;  /* 0x0000000300ff7812 */ /* 0x000fe2000782482f */
[----:B------:R-:W-:Y:S01]  /*68b0*/  @!UPT UIADD3 URZ, UPT, UPT, URZ, URZ, URZ ;  /* 0x000000fffffff290 */ /* 0x000fe2000fffe0ff */
[----:B----4-:R-:W-:Y:S11]  /*68c0*/  @P0 BRA `(.L_x_110) ;  /* 0x0000000000080947 */ /* 0x010ff60003800000 */
[----:B------:R-:W1:Y:S02]  /*68d0*/  SYNCS.PHASECHK.TRANS64.TRYWAIT P0, [R53+URZ+0xb0], R2 ;  /* 0x0000b002350075a7 */ /* 0x000e6400080011ff */
[----:B-1----:R-:W-:Y:S05]  /*68e0*/  @!P0 BRA `(.L_x_111) ;  /* 0x0000001c00f08947 */ /* 0x002fea0003800000 */
.L_x_110:
[----:B------:R-:W-:Y:S05]  /*68f0*/  @!P1 BRA `(.L_x_112) ;  /* 0x0000000000409947 */ /* 0x000fea0003800000 */
[----:B------:R-:W4:Y:S01]  /*6900*/  LDCU.64 UR8, c[0x4][0x70] ;  /* 0x01000e00ff0877ac */ /* 0x000f220008000a00 */
[----:B------:R-:W-:Y:S01]  /*6910*/  MOV R3, 0x0 ;  /* 0x0000000000037802 */ /* 0x000fe20000000f00 */
[----:B------:R-:W-:Y:S02]  /*6920*/  HFMA2 R12, -RZ, RZ, 0, 5.9604644775390625e-08 ;  /* 0x00000001ff0c7431 */ /* 0x000fe400000001ff */
[----:B------:R-:W-:Y:S02]  /*6930*/  IMAD.MOV.U32 R8, RZ, RZ, 0x192 ;  /* 0x00000192ff087424 */ /* 0x000fe400078e00ff */
[----:B------:R-:W-:Y:S01]  /*6940*/  IMAD.MOV.U32 R13, RZ, RZ, RZ ;  /* 0x000000ffff0d7224 */ /* 0x000fe200078e00ff */
[----:B------:R-:W5:Y:S01]  /*6950*/  LDCU.64 UR6, c[0x4][0x78] ;  /* 0x01000f00ff0677ac */ /* 0x000f620008000a00 */
[----:B-1----:R-:W1:Y:S01]  /*6960*/  LDC.64 R2, c[0x4][R3] ;  /* 0x0100000003027b82 */ /* 0x002e620000000a00 */
[----:B------:R-:W3:Y:S01]  /*6970*/  LDCU.64 UR4, c[0x4][0x10] ;  /* 0x01000200ff0477ac */ /* 0x000ee20008000a00 */
[----:B----4-:R-:W-:Y:S01]  /*6980*/  MOV R5, UR9 ;  /* 0x0000000900057c02 */ /* 0x010fe20008000f00 */
[----:B--2---:R-:W-:Y:S01]  /*6990*/  IMAD.U32 R4, RZ, RZ, UR8 ;  /* 0x00000008ff047e24 */ /* 0x004fe2000f8e00ff */
[----:B-----5:R-:W-:Y:S01]  /*69a0*/  MOV R7, UR7 ;  /* 0x0000000700077c02 */ /* 0x020fe20008000f00 */
[----:B------:R-:W-:Y:S01]  /*69b0*/  IMAD.U32 R6, RZ, RZ, UR6 ;  /* 0x00000006ff067e24 */ /* 0x000fe2000f8e00ff */
[----:B---3--:R-:W-:Y:S01]  /*69c0*/  MOV R11, UR5 ;  /* 0x00000005000b7c02 */ /* 0x008fe20008000f00 */
[----:B------:R-:W-:Y:S02]  /*69d0*/  IMAD.U32 R10, RZ, RZ, UR4 ;  /* 0x00000004ff0a7e24 */ /* 0x000fe4000f8e00ff */
[----:B------:R-:W-:Y:S07]  /*69e0*/  LEPC R20, `(.L_x_112) ;  /* 0x000000001014794e */ /* 0x000fee0000000000 */
[----:B-1----:R-:W-:Y:S05]  /*69f0*/  CALL.ABS.NOINC R2 ;  /* 0x0000000002007343 */ /* 0x002fea0003c00000 */
.L_x_112:
[----:B------:R-:W-:Y:S05]  /*6a00*/  WARPSYNC.ALL ;  /* 0x0000000000007948 */ /* 0x000fea0003800000 */
[----:B------:R-:W-:Y:S01]  /*6a10*/  R2UR UR4, R25 ;  /* 0x00000000190472ca */ /* 0x000fe200000e0000 */
[--C-:B------:R-:W-:Y:S01]  /*6a20*/  HADD2.F32 R3, -RZ, R28.reuse.H0_H0 ;  /* 0x2000001cff037230 */ /* 0x100fe20000004100 */
[----:B------:R-:W-:Y:S01]  /*6a30*/  MOV R61, 0x10 ;  /* 0x00000010003d7802 */ /* 0x000fe20000000f00 */
[--C-:B------:R-:W-:Y:S01]  /*6a40*/  HADD2.F32 R20, -RZ, R29.reuse.H0_H0 ;  /* 0x2000001dff147230 */ /* 0x100fe20000004100 */
[----:B------:R-:W-:Y:S01]  /*6a50*/  LOP3.LUT P6, RZ, R45, 0x40, RZ, 0xc0, !PT ;  /* 0x000000402dff7812 */ /* 0x000fe200078cc0ff */
[----:B------:R-:W-:Y:S01]  /*6a60*/  HADD2.F32 R21, -RZ, R29.H1_H1 ;  /* 0x3000001dff157230 */ /* 0x000fe20000004100 */
[----:B------:R-:W-:Y:S01]  /*6a70*/  ISETP.NE.AND P0, PT, R58, RZ, PT ;  /* 0x000000ff3a00720c */ /* 0x000fe20003f05270 */
[----:B------:R-:W-:Y:S01]  /*6a80*/  BSSY.RECONVERGENT B0, `(.L_x_113) ;  /* 0x0000051000007945 */ /* 0x000fe20003800200 */
[----:B------:R-:W-:Y:S05]  /*6a90*/  SEL R61, R61, 0xfffffff0, !P6 ;  /* 0xfffffff03d3d7807 */ /* 0x000fea0007000000 */
[----:B--2---:R-:W3:Y:S02]  /*6aa0*/  LDTM.x16 R4, tmem[UR4] ;  /* 0x00000004000479ee */ /* 0x004ee40008240000 */
[C---:B---3--:R-:W-:Y:S01]  /*6ab0*/  FMUL R0, R24.reuse, R4 ;  /* 0x0000000418007220 */ /* 0x048fe20000400000 */
[----:B------:R-:W-:Y:S02]  /*6ac0*/  HADD2.F32 R4, -RZ, R28.H1_H1 ;  /* 0x3000001cff047230 */ /* 0x000fe40000004100 */
[C---:B-1----:R-:W-:Y:S01]  /*6ad0*/  FMUL R2, R24.reuse, R5 ;  /* 0x0000000518027220 */ /* 0x042fe20000400000 */
[----:B------:R-:W-:Y:S01]  /*6ae0*/  FMUL R7, R24, R7 ;  /* 0x0000000718077220 */ /* 0x000fe20000400000 */
[----:B------:R-:W-:Y:S01]  /*6af0*/  FFMA R0, R26, R3, R0 ;  /* 0x000000031a007223 */ /* 0x000fe20000000000 */
[----:B------:R-:W-:Y:S01]  /*6b00*/  FMUL R3, R24, R6 ;  /* 0x0000000618037220 */ /* 0x000fe20000400000 */
[----:B------:R-:W-:Y:S01]  /*6b10*/  FFMA R2, R26, R4, R2 ;  /* 0x000000041a027223 */ /* 0x000fe20000000002 */
[C---:B------:R-:W-:Y:S01]  /*6b20*/  FMUL R4, R24.reuse, R8 ;  /* 0x0000000818047220 */ /* 0x040fe20000400000 */
[C---:B------:R-:W-:Y:S01]  /*6b30*/  FMUL R8, R24.reuse, R12 ;  /* 0x0000000c18087220 */ /* 0x040fe20000400000 */
[----:B------:R-:W-:Y:S01]  /*6b40*/  FMUL R12, R24, R16 ;  /* 0x00000010180c7220 */ /* 0x000fe20000400000 */
[--C-:B------:R-:W-:Y:S01]  /*6b50*/  HADD2.F32 R16, -RZ, R30.reuse.H0_H0 ;  /* 0x2000001eff107230 */ /* 0x100fe20000004100 */
[----:B------:R-:W-:Y:S01]  /*6b60*/  F2FP.F16.F32.PACK_AB R32, R2, R0 ;  /* 0x000000000220723e */ /* 0x000fe200000000ff */
[----:B------:R-:W-:Y:S02]  /*6b70*/  HADD2.F32 R0, -RZ, R30.H1_H1 ;  /* 0x3000001eff007230 */ /* 0x000fe40000004100 */
[----:B------:R-:W-:Y:S01]  /*6b80*/  FMUL R5, R24, R9 ;  /* 0x0000000918057220 */ /* 0x000fe20000400000 */
[C---:B------:R-:W-:Y:S01]  /*6b90*/  FFMA R3, R26.reuse, R20, R3 ;  /* 0x000000141a037223 */ /* 0x040fe20000000003 */
[C---:B------:R-:W-:Y:S01]  /*6ba0*/  FFMA R7, R26.reuse, R21, R7 ;  /* 0x000000151a077223 */ /* 0x040fe20000000007 */
[--C-:B------:R-:W-:Y:S02]  /*6bb0*/  HADD2.F32 R2, -RZ, R31.reuse.H0_H0 ;  /* 0x2000001fff027230 */ /* 0x100fe40000004100 */
[----:B------:R-:W-:Y:S01]  /*6bc0*/  FFMA R4, R26, R16, R4 ;  /* 0x000000101a047223 */ /* 0x000fe20000000004 */
[----:B------:R-:W-:Y:S01]  /*6bd0*/  FMUL R6, R24, R10 ;  /* 0x0000000a18067220 */ /* 0x000fe20000400000 */
[----:B------:R-:W-:Y:S01]  /*6be0*/  FFMA R5, R26, R0, R5 ;  /* 0x000000001a057223 */ /* 0x000fe20000000005 */
[----:B------:R-:W-:Y:S02]  /*6bf0*/  HADD2.F32 R16, -RZ, R31.H1_H1 ;  /* 0x3000001fff107230 */ /* 0x000fe40000004100 */
[----:B------:R-:W-:Y:S01]  /*6c00*/  FMUL R11, R24, R11 ;  /* 0x0000000b180b7220 */ /* 0x000fe20000400000 */
[--C-:B------:R-:W-:Y:S02]  /*6c10*/  HADD2.F32 R0, -RZ, R36.reuse.H0_H0 ;  /* 0x20000024ff007230 */ /* 0x100fe40000004100 */
[C---:B------:R-:W-:Y:S01]  /*6c20*/  FFMA R6, R26.reuse, R2, R6 ;  /* 0x000000021a067223 */ /* 0x040fe20000000006 */
[----:B------:R-:W-:Y:S01]  /*6c30*/  F2FP.F16.F32.PACK_AB R33, R7, R3 ;  /* 0x000000030721723e */ /* 0x000fe200000000ff */
[----:B------:R-:W-:Y:S02]  /*6c40*/  HADD2.F32 R2, -RZ, R36.H1_H1 ;  /* 0x30000024ff027230 */ /* 0x000fe40000004100 */
[----:B------:R-:W-:Y:S01]  /*6c50*/  FFMA R11, R26, R16, R11 ;  /* 0x000000101a0b7223 */ /* 0x000fe2000000000b */
[----:B------:R-:W-:Y:S01]  /*6c60*/  FMUL R9, R24, R13 ;  /* 0x0000000d18097220 */ /* 0x000fe20000400000 */
[--C-:B------:R-:W-:Y:S02]  /*6c70*/  HADD2.F32 R3, -RZ, R37.reuse.H0_H0 ;  /* 0x20000025ff037230 */ /* 0x100fe40000004100 */
[----:B------:R-:W-:Y:S01]  /*6c80*/  FFMA R8, R26, R0, R8 ;  /* 0x000000001a087223 */ /* 0x000fe20000000008 */
[C---:B------:R-:W-:Y:S01]  /*6c90*/  FMUL R10, R24.reuse, R14 ;  /* 0x0000000e180a7220 */ /* 0x040fe20000400000 */
[----:B------:R-:W-:Y:S02]  /*6ca0*/  HADD2.F32 R0, -RZ, R37.H1_H1 ;  /* 0x30000025ff007230 */ /* 0x000fe40000004100 */
[----:B------:R-:W-:Y:S01]  /*6cb0*/  FMUL R15, R24, R15 ;  /* 0x0000000f180f7220 */ /* 0x000fe20000400000 */
[C---:B------:R-:W-:Y:S01]  /*6cc0*/  FFMA R9, R26.reuse, R2, R9 ;  /* 0x000000021a097223 */ /* 0x040fe20000000009 */
[C---:B------:R-:W-:Y:S01]  /*6cd0*/  FFMA R10, R26.reuse, R3, R10 ;  /* 0x000000031a0a7223 */ /* 0x040fe2000000000a */
[--C-:B------:R-:W-:Y:S01]  /*6ce0*/  HADD2.F32 R2, -RZ, R38.reuse.H0_H0 ;  /* 0x20000026ff027230 */ /* 0x100fe20000004100 */
[----:B------:R-:W-:Y:S01]  /*6cf0*/  F2FP.F16.F32.PACK_AB R34, R5, R4 ;  /* 0x000000040522723e */ /* 0x000fe200000000ff */
[----:B------:R-:W-:Y:S02]  /*6d00*/  HADD2.F32 R3, -RZ, R38.H1_H1 ;  /* 0x30000026ff037230 */ /* 0x000fe40000004100 */
[----:B------:R-:W-:Y:S01]  /*6d10*/  FFMA R15, R26, R0, R15 ;  /* 0x000000001a0f7223 */ /* 0x000fe2000000000f */
[C---:B------:R-:W-:Y:S01]  /*6d20*/  FMUL R13, R24.reuse, R17 ;  /* 0x00000011180d7220 */ /* 0x040fe20000400000 */
[--C-:B------:R-:W-:Y:S02]  /*6d30*/  HADD2.F32 R4, -RZ, R39.reuse.H0_H0 ;  /* 0x20000027ff047230 */ /* 0x100fe40000004100 */
[C---:B------:R-:W-:Y:S01]  /*6d40*/  FMUL R14, R24.reuse, R18 ;  /* 0x00000012180e7220 */ /* 0x040fe20000400000 */
[----:B------:R-:W-:Y:S02]  /*6d50*/  HADD2.F32 R0, -RZ, R39.H1_H1 ;  /* 0x30000027ff007230 */ /* 0x000fe40000004100 */
[----:B------:R-:W-:Y:S01]  /*6d60*/  FMUL R19, R24, R19 ;  /* 0x0000001318137220 */ /* 0x000fe20000400000 */
[----:B------:R-:W-:Y:S01]  /*6d70*/  F2FP.F16.F32.PACK_AB R35, R11, R6 ;  /* 0x000000060b23723e */ /* 0x000fe200000000ff */
[C---:B------:R-:W-:Y:S01]  /*6d80*/  FFMA R12, R26.reuse, R2, R12 ;  /* 0x000000021a0c7223 */ /* 0x040fe2000000000c */
[C---:B------:R-:W-:Y:S01]  /*6d90*/  FFMA R13, R26.reuse, R3, R13 ;  /* 0x000000031a0d7223 */ /* 0x040fe2000000000d */
[C---:B------:R-:W-:Y:S01]  /*6da0*/  FFMA R14, R26.reuse, R4, R14 ;  /* 0x000000041a0e7223 */ /* 0x040fe2000000000e */
[----:B------:R-:W-:Y:S01]  /*6db0*/  FFMA R19, R26, R0, R19 ;  /* 0x000000001a137223 */ /* 0x000fe20000000013 */
[----:B------:R1:W-:Y:S01]  /*6dc0*/  STS.128 [R27+0x200], R32 ;  /* 0x000200201b007388 */ /* 0x0003e20000000c00 */
[----:B------:R-:W-:Y:S02]  /*6dd0*/  F2FP.F16.F32.PACK_AB R8, R9, R8 ;  /* 0x000000080908723e */ /* 0x000fe400000000ff */
[----:B------:R-:W-:Y:S02]  /*6de0*/  F2FP.F16.F32.PACK_AB R9, R15, R10 ;  /* 0x0000000a0f09723e */ /* 0x000fe400000000ff */
[----:B------:R-:W-:Y:S02]  /*6df0*/  F2FP.F16.F32.PACK_AB R10, R13, R12 ;  /* 0x0000000c0d0a723e */ /* 0x000fe400000000ff */
[----:B------:R-:W-:Y:S02]  /*6e00*/  F2FP.F16.F32.PACK_AB R11, R19, R14 ;  /* 0x0000000e130b723e */ /* 0x000fe400000000ff */
[----:B------:R-:W-:Y:S05]  /*6e10*/  IADD3 R0, PT, PT, R27, R61, RZ ;  /* 0x0000003d1b007210 */ /* 0x000fea0007ffe0ff */
[----:B------:R1:W-:Y:S01]  /*6e20*/  STS.128 [R0+0x200], R8 ;  /* 0x0002000800007388 */ /* 0x0003e20000000c00 */
[----:B------:R-:W-:Y:S01]  /*6e30*/  @!PT LDS RZ, [RZ] ;  /* 0x00000000fffff984 */ /* 0x000fe20000000800 */
[----:B------:R-:W-:Y:S01]  /*6e40*/  @!PT LDS RZ, [RZ] ;  /* 0x00000000fffff984 */ /* 0x000fe20000000800 */
[----:B------:R-:W-:Y:S01]  /*6e50*/  @!PT LDS RZ, [RZ] ;  /* 0x00000000fffff984 */ /* 0x000fe20000000800 */
[----:B------:R-:W-:Y:S01]  /*6e60*/  @!PT LDS RZ, [RZ] ;  /* 0x00000000fffff984 */ /* 0x000fe20000000800 */
[----:B------:R2:W-:Y:S07]  /*6e70*/  MEMBAR.ALL.CTA ;  /* 0x0000000000007992 */ /* 0x0005ee0000008000 */
[----:B--2---:R-:W2:Y:S02]  /*6e80*/  FENCE.VIEW.ASYNC.S ;  /* 0x00000000000073c6 */ /* 0x004ea40000000000 */
[----:B--2---:R-:W-:Y:S06]  /*6e90*/  BAR.SYNC.DEFER_BLOCKING 0x1, 0x80 ;  /* 0x0042000000007b1d */ /* 0x004fec0000010000 */
[----:B------:R-:W-:Y:S05]  /*6ea0*/  @P0 BRA `(.L_x_114) ;  /* 0x0000000000380947 */ /* 0x000fea0003800000 */
[----:B------:R-:W2:Y:S01]  /*6eb0*/  LDCU.64 UR6, c[0x0][0x348] ;  /* 0x00006900ff0677ac */ /* 0x000ea20008000a00 */
[----:B------:R-:W-:Y:S01]  /*6ec0*/  R2UR UR5, R62 ;  /* 0x000000003e0572ca */ /* 0x000fe200000e0000 */
[----:B------:R-:W-:Y:S01]  /*6ed0*/  UMOV UR51, UR36 ;  /* 0x0000002400337c82 */ /* 0x000fe20008000000 */
[----:B------:R-:W-:Y:S01]  /*6ee0*/  UIADD3 UR9, UPT, UPT, UR49, 0x20, URZ ;  /* 0x0000002031097890 */ /* 0x000fe2000fffe0ff */
[----:B------:R-:W-:Y:S01]  /*6ef0*/  UMOV UR10, UR50 ;  /* 0x00000032000a7c82 */ /* 0x000fe20008000000 */
[----:B------:R-:W-:Y:S09]  /*6f00*/  UMOV UR11, UR36 ;  /* 0x00000024000b7c82 */ /* 0x000ff20008000000 */
[----:B------:R-:W-:Y:S02]  /*6f10*/  UIADD3 UR5, UPT, UPT, UR45, UR5, URZ ;  /* 0x000000052d057290 */ /* 0x000fe4000fffe0ff */
[----:B--2---:R-:W-:Y:S02]  /*6f20*/  UIADD3 UR4, UP0, UPT, UR6, 0x680, URZ ;  /* 0x0000068006047890 */ /* 0x004fe4000ff1e0ff */
[----:B------:R-:W-:Y:S02]  /*6f30*/  UIADD3 UR48, UPT, UPT, UR5, 0x200, URZ ;  /* 0x0000020005307890 */ /* 0x000fe4000fffe0ff */
[----:B------:R-:W-:Y:S02]  /*6f40*/  UIADD3 UR8, UPT, UPT, UR5, 0xa00, URZ ;  /* 0x00000a0005087890 */ /* 0x000fe4000fffe0ff */
[----:B------:R-:W-:Y:S09]  /*6f50*/  UIADD3.X UR5, UPT, UPT, URZ, UR7, URZ, UP0, !UPT ;  /* 0x00000007ff057290 */ /* 0x000ff200087fe4ff */
[----:B------:R2:W-:Y:S01]  /*6f60*/  UTMASTG.3D [UR48], [UR4] ;  /* 0x00000030040073b5 */ /* 0x0005e20008010000 */
[----:B------:R2:W-:Y:S02]  /*6f70*/  UTMASTG.3D [UR8], [UR4] ;  /* 0x00000008040073b5 */ /* 0x0005e40008010000 */
[----:B--2---:R0:W-:Y:S02]  /*6f80*/  UTMACMDFLUSH ;  /* 0x00000000000079b7 */ /* 0x0041e40000000000 */
.L_x_114:
[----:B------:R-:W-:Y:S05]  /*6f90*/  BSYNC.RECONVERGENT B0 ;  /* 0x0000000000007941 */ /* 0x000fea0003800200 */
.L_x_113:
[----:B------:R-:W-:Y:S01]  /*6fa0*/  UIADD3 UR46, UPT, UPT, UR47, 0x1, URZ ;  /* 0x000000012f2e7890 */ /* 0x000fe2000fffe0ff */
[----:B------:R-:W-:Y:S03]  /*6fb0*/  BSSY.RECONVERGENT B0, `(.L_x_115) ;  /* 0x0000005000007945 */ /* 0x000fe60003800200 */
[----:B------:R-:W-:Y:S04]  /*6fc0*/  UISETP.NE.AND UP0, UPT, UR46, 0x3, UPT ;  /* 0x000000032e00788c */ /* 0x000fe8000bf05270 */
[----:B------:R-:W-:Y:S01]  /*6fd0*/  USEL UR44, UR46, URZ, UP0 ;  /* 0x000000ff2e2c7287 */ /* 0x000fe20008000000 */
[----:B------:R-:W-:Y:S11]  /*6fe0*/  @P0 BRA `(.L_x_116) ;  /* 0x0000000000040947 */ /* 0x000ff60003800000 */
[----:B------:R-:W-:Y:S04]  /*6ff0*/  DEPBAR.LE SB0, 0x1 ;  /* 0x000080400000791a */ /* 0x000fe80000000000 */
.L_x_116:
[----:B------:R-:W-:Y:S05]  /*7000*/  BSYNC.RECONVERGENT B0 ;  /* 0x0000000000007941 */ /* 0x000fea0003800200 */
.L_x_115:
[----:B------:R-:W-:Y:S01]  /*7010*/  BAR.SYNC.DEFER_BLOCKING 0x1, 0x80 ;  /* 0x0042000000007b1d */ /* 0x000fe20000010000 */
[----:B------:R-:W-:Y:S01]  /*7020*/  ISETP.NE.AND P1, PT, R60, RZ, PT ;  /* 0x000000ff3c00720c */ /* 0x000fe20003f25270 */
[----:B------:R-:W-:Y:S01]  /*7030*/  UISETP.NE.AND UP0, UPT, UR53, URZ, UPT ;  /* 0x000000ff3500728c */ /* 0x000fe2000bf05270 */
[----:B------:R-:W-:Y:S11]  /*7040*/  LEA R3, R63, UR45, 0x3 ;  /* 0x0000002d3f037c11 */ /* 0x000ff6000f8e18ff */
[----:B------:R-:W-:Y:S01]  /*7050*/  @P1 SHF.L.U32 R4, R66, 0x1f, RZ ;  /* 0x0000001f42041819 */ /* 0x000fe200000006ff */
[----:B------:R-:W-:Y:S06]  /*7060*/  BRA.U !UP0, `(.L_x_117) ;  /* 0x0000000108247547 */ /* 0x000fec000b800000 */
[----:B-1----:R-:W1:Y:S01]  /*7070*/  S2R R0, SR_CgaCtaId ;  /* 0x0000000000007919 */ /* 0x002e620000008800 */
[----:B------:R-:W-:Y:S01]  /*7080*/  IMAD.U32 R2, RZ, RZ, UR52 ;  /* 0x00000034ff027e24 */ /* 0x000fe2000f8e00ff */
[----:B------:R-:W-:Y:S04]  /*7090*/  UIADD3 UR4, UPT, UPT, UR52, 0x1, URZ ;  /* 0x0000000134047890 */ /* 0x000fe8000fffe0ff */
[----:B------:R-:W-:Y:S01]  /*70a0*/  @P1 LEA R2, R2, UR45, 0x3 ;  /* 0x0000002d02021c11 */ /* 0x000fe2000f8e18ff */
[----:B------:R-:W-:Y:S04]  /*70b0*/  UISETP.NE.AND UP0, UPT, UR4, 0x3, UPT ;  /* 0x000000030400788c */ /* 0x000fe8000bf05270 */
[----:B------:R-:W-:Y:S01]  /*70c0*/  @P1 VIADD R2, R2, 0x68 ;  /* 0x0000006802021836 */ /* 0x000fe20000000000 */
[----:B------:R-:W-:Y:S04]  /*70d0*/  USEL UR52, UR4, URZ, UP0 ;  /* 0x000000ff04347287 */ /* 0x000fe80008000000 */
[----:B-1----:R-:W-:Y:S04]  /*70e0*/  @P1 PRMT R0, R0, 0x654, R2 ;  /* 0x0000065400001816 */ /* 0x002fe80000000002 */
[----:B------:R2:W-:Y:S04]  /*70f0*/  @P1 SYNCS.ARRIVE.TRANS64.RED.A1T0 RZ, [R0+URZ], RZ ;  /* 0x000000ff00ff19a7 */ /* 0x0005e800081004ff */
.L_x_117:
[----:B------:R-:W3:Y:S01]  /*7100*/  @P1 SYNCS.PHASECHK.TRANS64.TRYWAIT P0, [R3+URZ+0x50], R4 ;  /* 0x00005004030015a7 */ /* 0x000ee200080011ff */
[----:B------:R-:W-:Y:S01]  /*7110*/  BSSY B1, `(.L_x_118) ;  /* 0x0000012000017945 */ /* 0x000fe20003800000 */
[----:B---3--:R-:W-:Y:S03]  /*7120*/  @P1 SEL R65, RZ, 0x1, !P0 ;  /* 0x00000001ff411807 */ /* 0x008fe60004000000 */
[----:B------:R-:W-:Y:S05]  /*7130*/  @!P1 BRA `(.L_x_119) ;  /* 0x00000000003c9947 */ /* 0x000fea0003800000 */
[----:B------:R-:W-:Y:S01]  /*7140*/  ISETP.NE.AND P1, PT, R67, RZ, PT ;  /* 0x000000ff4300720c */ /* 0x000fe20003f25270 */
[----:B------:R-:W-:Y:S01]  /*7150*/  BSSY B0, `(.L_x_120) ;  /* 0x0000009000007945 */ /* 0x000fe20003800000 */
[----:B------:R-:W-:Y:S11]  /*7160*/  ISETP.NE.AND P0, PT, R65, RZ, PT ;  /* 0x000000ff4100720c */ /* 0x000ff60003f05270 */
[----:B------:R-:W-:Y:S05]  /*7170*/  @P1 IMAD R63, R63, 0x1000, R64 ;  /* 0x000010003f3f1824 */ /* 0x000fea00078e0240 */
[----:B-12---:R-:W-:Y:S05]  /*7180*/  @P1 IADD3 R0, PT, PT, R63, UR45, RZ ;  /* 0x0000002d3f001c10 */ /* 0x006fea000fffe0ff */
[----:B------:R-:W-:Y:S01]  /*7190*/  @P1 IMAD.IADD R0, R61, 0x1, R0 ;  /* 0x000000013d001824 */ /* 0x000fe200078e0200 */
[----:B------:R-:W-:Y:S06]  /*71a0*/  @P0 BRA `(.L_x_121) ;  /* 0x00000000000c0947 */ /* 0x000fec0003800000 */
[----:B------:R-:W-:Y:S04]  /*71b0*/  SHF.L.U32 R66, R66, 0x1f, RZ ;  /* 0x0000001f42427819 */ /* 0x000fe800000006ff */
[----:B------:R-:W1:Y:S02]  /*71c0*/  SYNCS.PHASECHK.TRANS64.TRYWAIT P0, [R3+URZ+0x50], R66 ;  /* 0x00005042030075a7 */ /* 0x000e6400080011ff */
[----:B-1----:R-:W-:Y:S05]  /*71d0*/  @!P0 BRA `(.L_x_122) ;  /* 0x0000001400c88947 */ /* 0x002fea0003800000 */
.L_x_121:
[----:B------:R-:W-:Y:S05]  /*71e0*/  BSYNC B0 ;  /* 0x0000000000007941 */ /* 0x000fea0003800000 */
.L_x_120:
[----:B------:R-:W-:Y:S11]  /*71f0*/  ISETP.NE.AND P0, PT, R67, RZ, PT ;  /* 0x000000ff4300720c */ /* 0x000ff60003f05270 */
[----:B------:R-:W-:Y:S02]  /*7200*/  @!UPT UIADD3 URZ, UPT, UPT, URZ, URZ, URZ ;  /* 0x000000fffffff290 */ /* 0x000fe4000fffe0ff */
[----:B------:R3:W4:Y:S04]  /*7210*/  @P0 LDS.128 R28, [R63+UR45+0x200] ;  /* 0x0002002d3f1c0984 */ /* 0x0007280008000c00 */
[----:B------:R3:W2:Y:S02]  /*7220*/  @P0 LDS.128 R36, [R0+0x200] ;  /* 0x0002000000240984 */ /* 0x0006a40000000c00 */
.L_x_119:
[----:B------:R-:W-:Y:S05]  /*7230*/  BSYNC B1 ;  /* 0x0000000000017941 */ /* 0x000fea0003800000 */
.L_x_118:
[----:B-123--:R-:W-:Y:S05]  /*7240*/  VIADD R0, R25, 0x10 ;  /* 0x0000001019007836 */ /* 0x00efea0000000000 */
[----:B------:R-:W-:Y:S04]  /*7250*/  SHF.R.U32.HI R0, RZ, 0x15, R0 ;  /* 0x00000015ff007819 */ /* 0x000fe80000011600 */
[----:B------:R-:W-:Y:S11]  /*7260*/  LOP3.LUT P0, RZ, R0, 0x3, R47, 0x48, !PT ;  /* 0x0000000300ff7812 */ /* 0x000ff6000780482f */
[----:B------:R-:W-:Y:S02]  /*7270*/  @!UPT UIADD3 URZ, UPT, UPT, URZ, URZ, URZ ;  /* 0x000000fffffff290 */ /* 0x000fe4000fffe0ff */
[----:B------:R-:W-:Y:S05]  /*7280*/  @!P0 BRA `(.L_x_123) ;  /* 0x0000000000408947 */ /* 0x000fea0003800000 */
[----:B------:R-:W1:Y:S01]  /*7290*/  LDCU.64 UR8, c[0x4][0x70] ;  /* 0x01000e00ff0877ac */ /* 0x000e620008000a00 */
[----:B------:R-:W-:Y:S01]  /*72a0*/  MOV R3, 0x0 ;  /* 0x0000000000037802 */ /* 0x000fe20000000f00 */
[----:B------:R-:W-:Y:S02]  /*72b0*/  HFMA2 R12, -RZ, RZ, 0, 5.9604644775390625e-08 ;  /* 0x00000001ff0c7431 */ /* 0x000fe400000001ff */
[----:B------:R-:W-:Y:S02]  /*72c0*/  IMAD.MOV.U32 R8, RZ, RZ, 0x192 ;  /* 0x00000192ff087424 */ /* 0x000fe400078e00ff */
[----:B------:R-:W-:Y:S01]  /*72d0*/  IMAD.MOV.U32 R13, RZ, RZ, RZ ;  /* 0x000000ffff0d7224 */ /* 0x000fe200078e00ff */
[----:B------:R-:W2:Y:S01]  /*72e0*/  LDCU.64 UR6, c[0x4][0x78] ;  /* 0x01000f00ff0677ac */ /* 0x000ea20008000a00 */
[----:B------:R-:W3:Y:S01]  /*72f0*/  LDC.64 R2, c[0x4][R3] ;  /* 0x0100000003027b82 */ /* 0x000ee20000000a00 */
[----:B------:R-:W5:Y:S01]  /*7300*/  LDCU.64 UR4, c[0x4][0x10] ;  /* 0x01000200ff0477ac */ /* 0x000f620008000a00 */
[----:B-1----:R-:W-:Y:S01]  /*7310*/  MOV R5, UR9 ;  /* 0x0000000900057c02 */ /* 0x002fe20008000f00 */
[----:B------:R-:W-:Y:S01]  /*7320*/  IMAD.U32 R4, RZ, RZ, UR8 ;  /* 0x00000008ff047e24 */ /* 0x000fe2000f8e00ff */
[----:B--2---:R-:W-:Y:S01]  /*7330*/  MOV R7, UR7 ;  /* 0x0000000700077c02 */ /* 0x004fe20008000f00 */
[----:B------:R-:W-:Y:S01]  /*7340*/  IMAD.U32 R6, RZ, RZ, UR6 ;  /* 0x00000006ff067e24 */ /* 0x000fe2000f8e00ff */
[----:B-----5:R-:W-:Y:S01]  /*7350*/  MOV R11, UR5 ;  /* 0x00000005000b7c02 */ /* 0x020fe20008000f00 */
[----:B------:R-:W-:Y:S02]  /*7360*/  IMAD.U32 R10, RZ, RZ, UR4 ;  /* 0x00000004ff0a7e24 */ /* 0x000fe4000f8e00ff */
[----:B------:R-:W-:Y:S07]  /*7370*/  LEPC R20, `(.L_x_123) ;  /* 0x000000001014794e */ /* 0x000fee0000000000 */
[----:B---34-:R-:W-:Y:S05]  /*7380*/  CALL.ABS.NOINC R2 ;  /* 0x0000000002007343 */ /* 0x018fea0003c00000 */
.L_x_123:
[----:B------:R-:W-:Y:S01]  /*7390*/  ISETP.NE.AND P0, PT, R58, RZ, PT ;  /* 0x000000ff3a00720c */ /* 0x000fe20003f05270 */
[----:B------:R-:W-:Y:S05]  /*73a0*/  WARPSYNC.ALL ;  /* 0x0000000000007948 */ /* 0x000fea0003800000 */
[----:B------:R-:W-:Y:S01]  /*73b0*/  R2UR UR4, R25 ;  /* 0x00000000190472ca */ /* 0x000fe200000e0000 */
[--C-:B----4-:R-:W-:Y:S01]  /*73c0*/  HADD2.F32 R0, -RZ, R28.reuse.H0_H0 ;  /* 0x2000001cff007230 */ /* 0x110fe20000004100 */
[----:B------:R-:W-:Y:S01]  /*73d0*/  IADD3 R53, PT, PT, R53, 0xd0, RZ ;  /* 0x000000d035357810 */ /* 0x000fe20007ffe0ff */
[----:B------:R-:W-:Y:S01]  /*73e0*/  HADD2.F32 R2, -RZ, R28.H1_H1 ;  /* 0x3000001cff027230 */ /* 0x000fe20000004100 */
[----:B------:R-:W-:Y:S01]  /*73f0*/  BSSY.RECONVERGENT B0, `(.L_x_124) ;  /* 0x0000058000007945 */ /* 0x000fe20003800200 */
[--C-:B------:R-:W-:Y:S01]  /*7400*/  HADD2.F32 R20, -RZ, R29.reuse.H0_H0 ;  /* 0x2000001dff147230 */ /* 0x100fe20000004100 */
[----:B------:R-:W-:Y:S01]  /*7410*/  LOP3.LUT R53, R53, 0xfefffff8, RZ, 0xc0, !PT ;  /* 0xfefffff835357812 */ /* 0x000fe200078ec0ff */
[----:B------:R-:W-:Y:S02]  /*7420*/  HADD2.F32 R21, -RZ, R29.H1_H1 ;  /* 0x3000001dff157230 */ /* 0x000fe40000004100 */
[--C-:B------:R-:W-:Y:S02]  /*7430*/  HADD2.F32 R25, -RZ, R30.reuse.H0_H0 ;  /* 0x2000001eff197230 */ /* 0x100fe40000004100 */
[----:B------:R-:W-:Y:S02]  /*7440*/  HADD2.F32 R27, -RZ, R30.H1_H1 ;  /* 0x3000001eff1b7230 */ /* 0x000fe40000004100 */
[----:B------:R-:W1:Y:S01]  /*7450*/  LDTM.x16 R4, tmem[UR4+0x10] ;  /* 0x00001004000479ee */ /* 0x000e620008240000 */
[----:B------:R-:W-:Y:S01]  /*7460*/  NOP ;  /* 0x0000000000007918 */ /* 0x000fe20000000000 */
[----:B-1----:R1:W-:Y:S01]  /*7470*/  SYNCS.ARRIVE.TRANS64.RED.A1T0 RZ, [R53+URZ], RZ ;  /* 0x000000ff35ff79a7 */ /* 0x0023e200081004ff */
[--C-:B------:R-:W-:Y:S02]  /*7480*/  HADD2.F32 R28, -RZ, R31.reuse.H0_H0 ;  /* 0x2000001fff1c7230 */ /* 0x100fe40000004100 */
[----:B------:R-:W-:Y:S02]  /*7490*/  HADD2.F32 R29, -RZ, R31.H1_H1 ;  /* 0x3000001fff1d7230 */ /* 0x000fe40000004100 */
        /* <DEDUP_REMOVED lines=8> */
[C---:B------:R-:W-:Y:S01]  /*7520*/  FMUL R4, R24.reuse, R4 ;  /* 0x0000000418047220 */ /* 0x040fe20000400000 */
[C---:B------:R-:W-:Y:S01]  /*7530*/  FMUL R5, R24.reuse, R5 ;  /* 0x0000000518057220 */ /* 0x040fe20000400000 */
[C---:B------:R-:W-:Y:S01]  /*7540*/  FMUL R6, R24.reuse, R6 ;  /* 0x0000000618067220 */ /* 0x040fe20000400000 */
[----:B------:R-:W-:Y:S01]  /*7550*/  FMUL R3, R24, R9 ;  /* 0x0000000918037220 */ /* 0x000fe20000400000 */
[----:B------:R-:W-:Y:S01]  /*7560*/  FFMA R4, R26, R0, R4 ;  /* 0x000000001a047223 */ /* 0x000fe20000000004 */
[----:B------:R-:W-:Y:S01]  /*7570*/  FMUL R0, R24, R7 ;  /* 0x0000000718007220 */ /* 0x000fe20000400000 */
[C---:B------:R-:W-:Y:S01]  /*7580*/  FFMA R5, R26.reuse, R2, R5 ;  /* 0x000000021a057223 */ /* 0x040fe20000000005 */
[----:B------:R-:W-:Y:S01]  /*7590*/  FFMA R6, R26, R20, R6 ;  /* 0x000000141a067223 */ /* 0x000fe20000000006 */
[----:B------:R-:W-:Y:S01]  /*75a0*/  FMUL R2, R24, R8 ;  /* 0x0000000818027220 */ /* 0x000fe20000400000 */
[----:B------:R-:W-:Y:S01]  /*75b0*/  FFMA R0, R26, R21, R0 ;  /* 0x000000151a007223 */ /* 0x000fe20000000000 */
[C---:B------:R-:W-:Y:S01]  /*75c0*/  FMUL R7, R24.reuse, R10 ;  /* 0x0000000a18077220 */ /* 0x040fe20000400000 */
[----:B------:R-:W-:Y:S01]  /*75d0*/  F2FP.F16.F32.PACK_AB R4, R5, R4 ;  /* 0x000000040504723e */ /* 0x000fe200000000ff */
[----:B------:R-:W-:Y:S01]  /*75e0*/  FMUL R11, R24, R11 ;  /* 0x0000000b180b7220 */ /* 0x000fe20000400000 */
[----:B------:R-:W-:Y:S01]  /*75f0*/  FFMA R2, R26, R25, R2 ;  /* 0x000000191a027223 */ /* 0x000fe20000000002 */
[----:B------:R-:W-:Y:S01]  /*7600*/  F2FP.F16.F32.PACK_AB R5, R0, R6 ;  /* 0x000000060005723e */ /* 0x000fe200000000ff */
[----:B------:R-:W-:Y:S01]  /*7610*/  FMUL R8, R24, R12 ;  /* 0x0000000c18087220 */ /* 0x000fe20000400000 */
[----:B------:R-:W-:Y:S01]  /*7620*/  MOV R0, UR44 ;  /* 0x0000002c00007c02 */ /* 0x000fe20008000f00 */
[----:B------:R-:W-:Y:S01]  /*7630*/  FFMA R3, R26, R27, R3 ;  /* 0x0000001b1a037223 */ /* 0x000fe20000000003 */
[----:B------:R-:W-:Y:S01]  /*7640*/  FMUL R9, R24, R13 ;  /* 0x0000000d18097220 */ /* 0x000fe20000400000 */
[----:B------:R-:W-:Y:S01]  /*7650*/  FFMA R7, R26, R28, R7 ;  /* 0x0000001c1a077223 */ /* 0x000fe20000000007 */
[----:B------:R-:W-:Y:S01]  /*7660*/  FMUL R10, R24, R14 ;  /* 0x0000000e180a7220 */ /* 0x000fe20000400000 */
[----:B------:R-:W-:Y:S01]  /*7670*/  FFMA R11, R26, R29, R11 ;  /* 0x0000001d1a0b7223 */ /* 0x000fe2000000000b */
[----:B------:R-:W-:Y:S01]  /*7680*/  FMUL R15, R24, R15 ;  /* 0x0000000f180f7220 */ /* 0x000fe20000400000 */
[----:B------:R-:W-:Y:S01]  /*7690*/  FFMA R8, R26, R30, R8 ;  /* 0x0000001e1a087223 */ /* 0x000fe20000000008 */
[----:B------:R-:W-:Y:S01]  /*76a0*/  LEA R0, R0, R44, 0xb ;  /* 0x0000002c00007211 */ /* 0x000fe200078e58ff */
[----:B------:R-:W-:Y:S01]  /*76b0*/  FMUL R12, R24, R16 ;  /* 0x00000010180c7220 */ /* 0x000fe20000400000 */
[----:B------:R-:W-:Y:S01]  /*76c0*/  FFMA R9, R26, R31, R9 ;  /* 0x0000001f1a097223 */ /* 0x000fe20000000009 */
[----:B------:R-:W-:Y:S01]  /*76d0*/  FMUL R13, R24, R17 ;  /* 0x00000011180d7220 */ /* 0x000fe20000400000 */
[----:B------:R-:W-:Y:S01]  /*76e0*/  FFMA R10, R26, R32, R10 ;  /* 0x000000201a0a7223 */ /* 0x000fe2000000000a */
[----:B------:R-:W-:Y:S01]  /*76f0*/  FMUL R14, R24, R18 ;  /* 0x00000012180e7220 */ /* 0x000fe20000400000 */
[----:B------:R-:W-:Y:S01]  /*7700*/  FFMA R15, R26, R33, R15 ;  /* 0x000000211a0f7223 */ /* 0x000fe2000000000f */
[----:B------:R-:W-:Y:S01]  /*7710*/  FMUL R19, R24, R19 ;  /* 0x0000001318137220 */ /* 0x000fe20000400000 */
[----:B------:R-:W-:Y:S01]  /*7720*/  F2FP.F16.F32.PACK_AB R6, R3, R2 ;  /* 0x000000020306723e */ /* 0x000fe200000000ff */
[C---:B------:R-:W-:Y:S01]  /*7730*/  FFMA R12, R26.reuse, R34, R12 ;  /* 0x000000221a0c7223 */ /* 0x040fe2000000000c */
[----:B------:R-:W-:Y:S01]  /*7740*/  F2FP.F16.F32.PACK_AB R7, R11, R7 ;  /* 0x000000070b07723e */ /* 0x000fe200000000ff */
[----:B------:R-:W-:Y:S01]  /*7750*/  FFMA R13, R26, R35, R13 ;  /* 0x000000231a0d7223 */ /* 0x000fe2000000000d */
[----:B------:R-:W-:Y:S01]  /*7760*/  LEA R0, R0, UR45, 0x1 ;  /* 0x0000002d00007c11 */ /* 0x000fe2000f8e08ff */
[C---:B------:R-:W-:Y:S01]  /*7770*/  FFMA R14, R26.reuse, R36, R14 ;  /* 0x000000241a0e7223 */ /* 0x040fe2000000000e */
[----:B------:R-:W-:Y:S01]  /*7780*/  FFMA R19, R26, R37, R19 ;  /* 0x000000251a137223 */ /* 0x000fe20000000013 */
[----:B------:R-:W-:Y:S02]  /*7790*/  F2FP.F16.F32.PACK_AB R8, R9, R8 ;  /* 0x000000080908723e */ /* 0x000fe400000000ff */
[----:B------:R1:W-:Y:S01]  /*77a0*/  STS.128 [R0+0x200], R4 ;  /* 0x0002000400007388 */ /* 0x0003e20000000c00 */
        /* <DEDUP_REMOVED lines=14> */
[----:B------:R-:W-:Y:S02]  /*7890*/  ULEA UR5, UR44, UR45, 0xc ;  /* 0x0000002d2c057291 */ /* 0x000fe4000f8e60ff */
[----:B------:R-:W-:Y:S02]  /*78a0*/  UIADD3 UR13, UPT, UPT, UR49, 0x10, URZ ;  /* 0x00000010310d7890 */ /* 0x000fe4000fffe0ff */
[----:B------:R-:W-:Y:S02]  /*78b0*/  UIADD3 UR12, UPT, UPT, UR5, 0x200, URZ ;  /* 0x00000200050c7890 */ /* 0x000fe4000fffe0ff */
[----:B------:R-:W-:Y:S01]  /*78c0*/  UIADD3 UR8, UPT, UPT, UR5, 0xa00, URZ ;  /* 0x00000a0005087890 */ /* 0x000fe2000fffe0ff */
[----:B------:R-:W-:Y:S01]  /*78d0*/  UMOV UR14, UR50 ;  /* 0x00000032000e7c82 */ /* 0x000fe20008000000 */
[----:B------:R-:W-:Y:S01]  /*78e0*/  UMOV UR15, UR36 ;  /* 0x00000024000f7c82 */ /* 0x000fe20008000000 */
[----:B------:R-:W-:Y:S01]  /*78f0*/  UIADD3 UR9, UPT, UPT, UR49, 0x30, URZ ;  /* 0x0000003031097890 */ /* 0x000fe2000fffe0ff */
[----:B------:R-:W-:Y:S01]  /*7900*/  UMOV UR10, UR50 ;  /* 0x00000032000a7c82 */ /* 0x000fe20008000000 */
[----:B------:R-:W-:Y:S01]  /*7910*/  UMOV UR11, UR36 ;  /* 0x00000024000b7c82 */ /* 0x000fe20008000000 */
[----:B--2---:R-:W-:Y:S04]  /*7920*/  UIADD3 UR4, UP0, UPT, UR6, 0x680, URZ ;  /* 0x0000068006047890 */ /* 0x004fe8000ff1e0ff */
[----:B------:R-:W-:Y:S09]  /*7930*/  UIADD3.X UR5, UPT, UPT, URZ, UR7, URZ, UP0, !UPT ;  /* 0x00000007ff057290 */ /* 0x000ff200087fe4ff */
[----:B------:R2:W-:Y:S01]  /*7940*/  UTMASTG.3D [UR12], [UR4] ;  /* 0x0000000c040073b5 */ /* 0x0005e20008010000 */
[----:B------:R2:W-:Y:S02]  /*7950*/  UTMASTG.3D [UR8], [UR4] ;  /* 0x00000008040073b5 */ /* 0x0005e40008010000 */
[----:B--2---:R0:W-:Y:S02]  /*7960*/  UTMACMDFLUSH ;  /* 0x00000000000079b7 */ /* 0x0041e40000000000 */
.L_x_125:
[----:B------:R-:W-:Y:S05]  /*7970*/  BSYNC.RECONVERGENT B0 ;  /* 0x0000000000007941 */ /* 0x000fea0003800200 */
.L_x_124:
[----:B------:R-:W-:Y:S01]  /*7980*/  UIADD3 UR4, UPT, UPT, UR44, 0x1, URZ ;  /* 0x000000012c047890 */ /* 0x000fe2000fffe0ff */
[----:B------:R-:W-:Y:S03]  /*7990*/  BSSY.RECONVERGENT B0, `(.L_x_126) ;  /* 0x0000008000007945 */ /* 0x000fe60003800200 */
[----:B------:R-:W-:Y:S04]  /*79a0*/  UISETP.NE.AND UP0, UPT, UR4, 0x3, UPT ;  /* 0x000000030400788c */ /* 0x000fe8000bf05270 */
[----:B------:R-:W-:Y:S02]  /*79b0*/  UISETP.EQ.XOR UP1, UPT, UR46, 0x3, !UP0 ;  /* 0x000000032e00788c */ /* 0x000fe4000c722a70 */
[----:B------:R-:W-:Y:S02]  /*79c0*/  USEL UR47, UR4, URZ, UP0 ;  /* 0x000000ff042f7287 */ /* 0x000fe40008000000 */
[----:B------:R-:W-:Y:S04]  /*79d0*/  USEL UR5, URZ, 0x1, !UP1 ;  /* 0x00000001ff057887 */ /* 0x000fe8000c800000 */
[----:B------:R-:W-:Y:S01]  /*79e0*/  ULOP3.LUT UR54, UR54, UR5, URZ, 0x3c, !UPT ;  /* 0x0000000536367292 */ /* 0x000fe2000f8e3cff */
[----:B------:R-:W-:Y:S11]  /*79f0*/  @P0 BRA `(.L_x_127) ;  /* 0x0000000000040947 */ /* 0x000ff60003800000 */
[----:B------:R-:W-:Y:S04]  /*7a00*/  DEPBAR.LE SB0, 0x1 ;  /* 0x000080400000791a */ /* 0x000fe80000000000 */
.L_x_127:
[----:B------:R-:W-:Y:S05]  /*7a10*/  BSYNC.RECONVERGENT B0 ;  /* 0x0000000000007941 */ /* 0x000fea0003800200 */
.L_x_126:
[----:B------:R-:W-:Y:S01]  /*7a20*/  BAR.SYNC.DEFER_BLOCKING 0x1, 0x80 ;  /* 0x0042000000007b1d */ /* 0x000fe20000010000 */
[----:B------:R-:W-:Y:S01]  /*7a30*/  UISETP.NE.AND UP0, UPT, UR53, -0x2, UPT ;  /* 0xfffffffe3500788c */ /* 0x000fe2000bf05270 */
[----:B------:R-:W-:Y:S08]  /*7a40*/  IADD3 R22, PT, PT, R22, 0x1, RZ ;  /* 0x0000000116167810 */ /* 0x000ff00007ffe0ff */
[----:B------:R-:W-:Y:S05]  /*7a50*/  BRA.U !UP0, `(.L_x_128) ;  /* 0x0000000108287547 */ /* 0x000fea000b800000 */
[----:B-1----:R-:W1:Y:S01]  /*7a60*/  S2R R0, SR_CgaCtaId ;  /* 0x0000000000007919 */ /* 0x002e620000008800 */
[----:B------:R-:W-:Y:S01]  /*7a70*/  ISETP.NE.AND P0, PT, R60, RZ, PT ;  /* 0x000000ff3c00720c */ /* 0x000fe20003f05270 */
[----:B------:R-:W-:Y:S01]  /*7a80*/  IMAD.U32 R2, RZ, RZ, UR52 ;  /* 0x00000034ff027e24 */ /* 0x000fe2000f8e00ff */
[----:B------:R-:W-:Y:S04]  /*7a90*/  UIADD3 UR4, UPT, UPT, UR52, 0x1, URZ ;  /* 0x0000000134047890 */ /* 0x000fe8000fffe0ff */
[----:B------:R-:W-:Y:S04]  /*7aa0*/  UISETP.NE.AND UP0, UPT, UR4, 0x3, UPT ;  /* 0x000000030400788c */ /* 0x000fe8000bf05270 */
[----:B------:R-:W-:Y:S03]  /*7ab0*/  USEL UR52, UR4, URZ, UP0 ;  /* 0x000000ff04347287 */ /* 0x000fe60008000000 */
[----:B------:R-:W-:Y:S05]  /*7ac0*/  @P0 LEA R2, R2, UR45, 0x3 ;  /* 0x0000002d02020c11 */ /* 0x000fea000f8e18ff */
[----:B------:R-:W-:Y:S05]  /*7ad0*/  @P0 VIADD R2, R2, 0x68 ;  /* 0x0000006802020836 */ /* 0x000fea0000000000 */
[----:B-1----:R-:W-:Y:S04]  /*7ae0*/  @P0 PRMT R0, R0, 0x654, R2 ;  /* 0x0000065400000816 */ /* 0x002fe80000000002 */
[----:B------:R2:W-:Y:S03]  /*7af0*/  @P0 SYNCS.ARRIVE.TRANS64.RED.A1T0 RZ, [R0+URZ], RZ ;  /* 0x000000ff00ff09a7 */ /* 0x0005e600081004ff */
.L_x_128:
[----:B------:R-:W-:Y:S01]  /*7b00*/  R2UR UR6, R59 ;  /* 0x000000003b0672ca */ /* 0x000fe200000e0000 */
[----:B------:R-:W-:Y:S01]  /*7b10*/  UIADD3 UR53, UPT, UPT, UR53, 0x2, URZ ;  /* 0x0000000235357890 */ /* 0x000fe2000fffe0ff */
[----:B------:R-:W-:Y:S01]  /*7b20*/  R2UR UR5, R50 ;  /* 0x00000000320572ca */ /* 0x000fe200000e0000 */
[----:B------:R-:W-:Y:S01]  /*7b30*/  UMOV UR36, UR63 ;  /* 0x0000003f00247c82 */ /* 0x000fe20008000000 */
[----:B------:R-:W-:Y:S02]  /*7b40*/  R2UR UR4, R51 ;  /* 0x00000000330472ca */ /* 0x000fe400000e0000 */
[----:B------:R-:W-:Y:S02]  /*7b50*/  ISETP.NE.AND P0, PT, R55, 0x2, PT ;  /* 0x000000023700780c */ /* 0x000fe40003f05270 */
[----:B------:R-:W-:Y:S02]  /*7b60*/  ISETP.NE.AND P1, PT, R22, 0x4, PT ;  /* 0x000000041600780c */ /* 0x000fe40003f25270 */
[----:B------:R-:W-:Y:S02]  /*7b70*/  SEL R2, RZ, 0x1, P0 ;  /* 0x00000001ff027807 */ /* 0x000fe40000000000 */
[----:B-12---:R-:W-:Y:S01]  /*7b80*/  SEL R0, RZ, 0x1, P1 ;  /* 0x00000001ff007807 */ /* 0x006fe20000800000 */
[----:B------:R-:W-:Y:S01]  /*7b90*/  UISETP.NE.AND UP0, UPT, UR6, URZ, UPT ;  /* 0x000000ff0600728c */ /* 0x000fe2000bf05270 */
[----:B------:R-:W-:Y:S01]  /*7ba0*/  LOP3.LUT R56, R56, R2, RZ, 0x3c, !PT ;  /* 0x0000000238387212 */ /* 0x000fe200078e3cff */
[----:B------:R-:W-:Y:S01]  /*7bb0*/  UIADD3 UR25, UPT, UPT, UR37, UR5, URZ ;  /* 0x0000000525197290 */ /* 0x000fe2000fffe0ff */
[----:B------:R-:W-:Y:S01]  /*7bc0*/  LOP3.LUT R57, R57, R0, RZ, 0x3c, !PT ;  /* 0x0000000039397212 */ /* 0x000fe200078e3cff */
[----:B------:R-:W-:Y:S01]  /*7bd0*/  UIADD3 UR20, UPT, UPT, UR38, UR4, URZ ;  /* 0x0000000426147290 */ /* 0x000fe2000fffe0ff */
[----:B------:R-:W-:Y:S02]  /*7be0*/  SEL R55, R55, RZ, P0 ;  /* 0x000000ff37377207 */ /* 0x000fe40000000000 */
[----:B------:R-:W-:Y:S02]  /*7bf0*/  SEL R22, R22, RZ, P1 ;  /* 0x000000ff16167207 */ /* 0x000fe40000800000 */
[----:B------:R-:W-:Y:S07]  /*7c00*/  BRA.U UP0, `(.L_x_129) ;  /* 0xffffffdd004c7547 */ /* 0x000fee000b83ffff */
[----:B------:R-:W-:-:S13]  /*7c10*/  R2UR UR4, R52 ;  /* 0x00000000340472ca */ /* 0x000fda00000e0000 */
[----:B------:R-:W-:-:S09]  /*7c20*/  UISETP.NE.AND UP0, UPT, UR4, URZ, UPT ;  /* 0x000000ff0400728c */ /* 0x000fd2000bf05270 */
[----:B------:R-:W-:Y:S05]  /*7c30*/  BRA.U !UP0, `(.L_x_130) ;  /* 0x0000000108487547 */ /* 0x000fea000b800000 */
[----:B------:R-:W1:Y:S02]  /*7c40*/  LDCU.64 UR4, c[0x0][0x890] ;  /* 0x00011200ff0477ac */ /* 0x000e640008000a00 */
[----:B-1----:R-:W-:-:S04]  /*7c50*/  UISETP.NE.U32.AND UP0, UPT, UR4, URZ, UPT ;  /* 0x000000ff0400728c */ /* 0x002fc8000bf05070 */
[----:B------:R-:W-:-:S09]  /*7c60*/  UISETP.NE.AND.EX UP0, UPT, UR5, URZ, UPT, UP0 ;  /* 0x000000ff0500728c */ /* 0x000fd2000bf05300 */
[----:B------:R-:W-:Y:S05]  /*7c70*/  BRA.U UP0, `(.L_x_131) ;  /* 0x00000001000c7547 */ /* 0x000fea000b800000 */
[----:B------:R-:W-:-:S13]  /*7c80*/  FSETP.NEU.AND P0, PT, R26, RZ, PT ;  /* 0x000000ff1a00720b */ /* 0x000fda0003f0d000 */
[----:B------:R-:W-:Y:S05]  /*7c90*/  @!P0 EXIT ;  /* 0x000000000000894d */ /* 0x000fea0003800000 */
[----:B------:R-:W-:Y:S05]  /*7ca0*/  BRA `(.L_x_130) ;  /* 0x00000000002c7947 */ /* 0x000fea0003800000 */
.L_x_131:
[----:B------:R-:W-:Y:S01]  /*7cb0*/  ISETP.NE.AND P0, PT, R54, RZ, PT ;  /* 0x000000ff3600720c */ /* 0x000fe20003f05270 */
[----:B------:R-:W-:-:S12]  /*7cc0*/  BSSY.RECONVERGENT B0, `(.L_x_130) ;  /* 0x0000009000007945 */ /* 0x000fd80003800200 */
[----:B------:R-:W-:Y:S05]  /*7cd0*/  @P0 BRA `(.L_x_132) ;  /* 0x0000000000140947 */ /* 0x000fea0003800000 */
[----:B------:R-:W1:Y:S02]  /*7ce0*/  LDCU.64 UR4, c[0x0][0x888] ;  /* 0x00011100ff0477ac */ /* 0x000e640008000a00 */
[----:B-1----:R-:W-:-:S04]  /*7cf0*/  ISETP.NE.U32.AND P0, PT, RZ, UR4, PT ;  /* 0x00000004ff007c0c */ /* 0x002fc8000bf05070 */
[----:B------:R-:W-:-:S13]  /*7d00*/  ISETP.NE.AND.EX P0, PT, RZ, UR5, PT, P0 ;  /* 0x00000005ff007c0c */ /* 0x000fda000bf05300 */
[----:B------:R-:W-:Y:S05]  /*7d10*/  @!P0 EXIT ;  /* 0x000000000000894d */ /* 0x000fea0003800000 */
[----:B------:R-:W-:Y:S05]  /*7d20*/  BRA `(.L_x_133) ;  /* 0x0000000000087947 */ /* 0x000fea0003800000 */
.L_x_132:
[----:B------:R-:W-:-:S13]  /*7d30*/  FSETP.NEU.AND P0, PT, R26, RZ, PT ;  /* 0x000000ff1a00720b */ /* 0x000fda0003f0d000 */
[----:B------:R-:W-:Y:S05]  /*7d40*/  @!P0 EXIT ;  /* 0x000000000000894d */ /* 0x000fea0003800000 */
.L_x_133:
[----:B------:R-:W-:Y:S05]  /*7d50*/  BSYNC.RECONVERGENT B0 ;  /* 0x0000000000007941 */ /* 0x000fea0003800200 */
.L_x_130:
[----:B------:R-:W1:Y:S01]  /*7d60*/  S2UR UR5, SR_CgaCtaId ;  /* 0x00000000000579c3 */ /* 0x000e620000008800 */
[----:B------:R-:W-:Y:S01]  /*7d70*/  ULEA UR4, UR52, UR45, 0x3 ;  /* 0x0000002d34047291 */ /* 0x000fe2000f8e18ff */
[----:B------:R-:W-:-:S04]  /*7d80*/  DEPBAR.LE SB0, 0x0 ;  /* 0x000080000000791a */ /* 0x000fc80000000000 */
[----:B------:R-:W-:-:S04]  /*7d90*/  UIADD3 UR4, UPT, UPT, UR4, 0x68, URZ ;  /* 0x0000006804047890 */ /* 0x000fc8000fffe0ff */
[----:B-1----:R-:W-:-:S09]  /*7da0*/  UPRMT UR4, UR5, 0x654, UR4 ;  /* 0x0000065405047896 */ /* 0x002fd20008000004 */
[----:B------:R-:W-:Y:S01]  /*7db0*/  SYNCS.ARRIVE.TRANS64.RED.A1T0 RZ, [UR4], RZ ;  /* 0x000000ffffff79a7 */ /* 0x000fe20008100404 */
[----:B------:R-:W-:Y:S05]  /*7dc0*/  EXIT ;  /* 0x000000000000794d */ /* 0x000fea0003800000 */
.L_x_24:
[----:B-1----:R1:W3:Y:S02]  /*7dd0*/  SYNCS.PHASECHK.TRANS64.TRYWAIT P0, [R0+URZ+0x100], R2 ;  /* 0x00010002000075a7 */ /* 0x0022e400080011ff */
[----:B---3--:R-:W-:Y:S05]  /*7de0*/  @!P0 NANOSLEEP.SYNCS 0x989680 ;  /* 0x009896800000895d */ /* 0x008fea0003900000 */
[----:B------:R-:W3:Y:S02]  /*7df0*/  @!P0 SYNCS.PHASECHK.TRANS64 P0, [R0+URZ+0x100], R2 ;  /* 0x00010002000085a7 */ /* 0x000ee400080010ff */
[----:B---3--:R-:W-:Y:S05]  /*7e00*/  @!P0 BRA `(.L_x_24) ;  /* 0xfffffffc00f08947 */ /* 0x008fea000383ffff */
[----:B------:R-:W-:Y:S05]  /*7e10*/  BRA `(.L_x_134) ;  /* 0xffffff9c00387947 */ /* 0x000fea000383ffff */
.L_x_27:
[----:B-1----:R-:W-:-:S07]  /*7e20*/  MOV R0, UR33 ;  /* 0x0000002100007c02 */ /* 0x002fce0008000f00 */
.L_x_135:
[----:B-1----:R1:W3:Y:S02]  /*7e30*/  SYNCS.PHASECHK.TRANS64.TRYWAIT P0, [R0+URZ+0x28], R3 ;  /* 0x00002803000075a7 */ /* 0x0022e400080011ff */
[----:B---3--:R-:W-:Y:S05]  /*7e40*/  @!P0 NANOSLEEP.SYNCS 0x989680 ;  /* 0x009896800000895d */ /* 0x008fea0003900000 */
[----:B------:R-:W3:Y:S02]  /*7e50*/  @!P0 SYNCS.PHASECHK.TRANS64 P0, [R0+URZ+0x28], R3 ;  /* 0x00002803000085a7 */ /* 0x000ee400080010ff */
[----:B---3--:R-:W-:Y:S05]  /*7e60*/  @!P0 BRA `(.L_x_135) ;  /* 0xfffffffc00f08947 */ /* 0x008fea000383ffff */
[----:B------:R-:W-:Y:S05]  /*7e70*/  BRA `(.L_x_26) ;  /* 0xffffff9c00887947 */ /* 0x000fea000383ffff */
.L_x_34:
[----:B-1----:R-:W-:-:S07]  /*7e80*/  MOV R0, UR17 ;  /* 0x0000001100007c02 */ /* 0x002fce0008000f00 */
.L_x_136:
[----:B-1----:R1:W3:Y:S02]  /*7e90*/  SYNCS.PHASECHK.TRANS64.TRYWAIT P0, [R0+URZ+0x28], R3 ;  /* 0x00002803000075a7 */ /* 0x0022e400080011ff */
[----:B---3--:R-:W-:Y:S05]  /*7ea0*/  @!P0 NANOSLEEP.SYNCS 0x989680 ;  /* 0x009896800000895d */ /* 0x008fea0003900000 */
[----:B------:R-:W3:Y:S02]  /*7eb0*/  @!P0 SYNCS.PHASECHK.TRANS64 P0, [R0+URZ+0x28], R3 ;  /* 0x00002803000085a7 */ /* 0x000ee400080010ff */
[----:B---3--:R-:W-:Y:S05]  /*7ec0*/  @!P0 BRA `(.L_x_136) ;  /* 0xfffffffc00f08947 */ /* 0x008fea000383ffff */
[----:B------:R-:W-:Y:S05]  /*7ed0*/  BRA `(.L_x_33) ;  /* 0xffffffa0004c7947 */ /* 0x000fea000383ffff */
.L_x_39:
[----:B-1----:R1:W3:Y:S02]  /*7ee0*/  SYNCS.PHASECHK.TRANS64.TRYWAIT P0, [R3+URZ+0x90], R0 ;  /* 0x00009000030075a7 */ /* 0x0022e400080011ff */
[----:B---3--:R-:W-:Y:S05]  /*7ef0*/  @!P0 NANOSLEEP.SYNCS 0x989680 ;  /* 0x009896800000895d */ /* 0x008fea0003900000 */
[----:B------:R-:W3:Y:S02]  /*7f00*/  @!P0 SYNCS.PHASECHK.TRANS64 P0, [R3+URZ+0x90], R0 ;  /* 0x00009000030085a7 */ /* 0x000ee400080010ff */
[----:B---3--:R-:W-:Y:S05]  /*7f10*/  @!P0 BRA `(.L_x_39) ;  /* 0xfffffffc00f08947 */ /* 0x008fea000383ffff */
[----:B------:R-:W-:Y:S05]  /*7f20*/  BRA `(.L_x_137) ;  /* 0xffffffa000f07947 */ /* 0x000fea000383ffff */
.L_x_43:
[----:B------:R-:W-:-:S07]  /*7f30*/  MOV R0, UR4 ;  /* 0x0000000400007c02 */ /* 0x000fce0008000f00 */
.L_x_138:
[----:B-1----:R1:W3:Y:S02]  /*7f40*/  SYNCS.PHASECHK.TRANS64.TRYWAIT P0, [R0+URZ], R2 ;  /* 0x00000002000075a7 */ /* 0x0022e400080011ff */
[----:B---3--:R-:W-:Y:S05]  /*7f50*/  @!P0 NANOSLEEP.SYNCS 0x989680 ;  /* 0x009896800000895d */ /* 0x008fea0003900000 */
[----:B------:R-:W3:Y:S02]  /*7f60*/  @!P0 SYNCS.PHASECHK.TRANS64 P0, [R0+URZ], R2 ;  /* 0x00000002000085a7 */ /* 0x000ee400080010ff */
[----:B---3--:R-:W-:Y:S05]  /*7f70*/  @!P0 BRA `(.L_x_138) ;  /* 0xfffffffc00f08947 */ /* 0x008fea000383ffff */
[----:B------:R-:W-:Y:S05]  /*7f80*/  BRA `(.L_x_139) ;  /* 0xffffffa8009c7947 */ /* 0x000fea000383ffff */
.L_x_44:
[----:B------:R-:W-:-:S07]  /*7f90*/  MOV R0, UR5 ;  /* 0x0000000500007c02 */ /* 0x000fce0008000f00 */
.L_x_140:
[----:B-1----:R1:W3:Y:S02]  /*7fa0*/  SYNCS.PHASECHK.TRANS64.TRYWAIT P0, [R0+URZ], R3 ;  /* 0x00000003000075a7 */ /* 0x0022e400080011ff */
[----:B---3--:R-:W-:Y:S05]  /*7fb0*/  @!P0 NANOSLEEP.SYNCS 0x989680 ;  /* 0x009896800000895d */ /* 0x008fea0003900000 */
[----:B------:R-:W3:Y:S02]  /*7fc0*/  @!P0 SYNCS.PHASECHK.TRANS64 P0, [R0+URZ], R3 ;  /* 0x00000003000085a7 */ /* 0x000ee400080010ff */
[----:B---3--:R-:W-:Y:S05]  /*7fd0*/  @!P0 BRA `(.L_x_140) ;  /* 0xfffffffc00f08947 */ /* 0x008fea000383ffff */
[----:B------:R-:W-:Y:S05]  /*7fe0*/  BRA `(.L_x_141) ;  /* 0xffffffa800a87947 */ /* 0x000fea000383ffff */
.L_x_45:
[----:B------:R-:W-:-:S07]  /*7ff0*/  MOV R0, UR5 ;  /* 0x0000000500007c02 */ /* 0x000fce0008000f00 */
.L_x_142:
[----:B-1----:R1:W3:Y:S02]  /*8000*/  SYNCS.PHASECHK.TRANS64.TRYWAIT P0, [R0+URZ], R3 ;  /* 0x00000003000075a7 */ /* 0x0022e400080011ff */
[----:B---3--:R-:W-:Y:S05]  /*8010*/  @!P0 NANOSLEEP.SYNCS 0x989680 ;  /* 0x009896800000895d */ /* 0x008fea0003900000 */
[----:B------:R-:W3:Y:S02]  /*8020*/  @!P0 SYNCS.PHASECHK.TRANS64 P0, [R0+URZ], R3 ;  /* 0x00000003000085a7 */ /* 0x000ee400080010ff */
[----:B---3--:R-:W-:Y:S05]  /*8030*/  @!P0 BRA `(.L_x_142) ;  /* 0xfffffffc00f08947 */ /* 0x008fea000383ffff */
[----:B------:R-:W-:Y:S05]  /*8040*/  BRA `(.L_x_143) ;  /* 0xffffffa800b47947 */ /* 0x000fea000383ffff */
.L_x_46:
[----:B------:R-:W-:-:S07]  /*8050*/  MOV R0, UR5 ;  /* 0x0000000500007c02 */ /* 0x000fce0008000f00 */
.L_x_144:
[----:B-1----:R1:W3:Y:S02]  /*8060*/  SYNCS.PHASECHK.TRANS64.TRYWAIT P0, [R0+URZ], R3 ;  /* 0x00000003000075a7 */ /* 0x0022e400080011ff */
[----:B---3--:R-:W-:Y:S05]  /*8070*/  @!P0 NANOSLEEP.SYNCS 0x989680 ;  /* 0x009896800000895d */ /* 0x008fea0003900000 */
[----:B------:R-:W3:Y:S02]  /*8080*/  @!P0 SYNCS.PHASECHK.TRANS64 P0, [R0+URZ], R3 ;  /* 0x00000003000085a7 */ /* 0x000ee400080010ff */
[----:B---3--:R-:W-:Y:S05]  /*8090*/  @!P0 BRA `(.L_x_144) ;  /* 0xfffffffc00f08947 */ /* 0x008fea000383ffff */
[----:B------:R-:W-:Y:S05]  /*80a0*/  BRA `(.L_x_145) ;  /* 0xffffffa800c07947 */ /* 0x000fea000383ffff */
.L_x_49:
[----:B-1----:R1:W2:Y:S02]  /*80b0*/  SYNCS.PHASECHK.TRANS64.TRYWAIT P0, [R0+URZ+0xf0], R4 ;  /* 0x0000f004000075a7 */ /* 0x0022a400080011ff */
[----:B--2---:R-:W-:Y:S05]  /*80c0*/  @!P0 NANOSLEEP.SYNCS 0x989680 ;  /* 0x009896800000895d */ /* 0x004fea0003900000 */
[----:B------:R-:W2:Y:S02]  /*80d0*/  @!P0 SYNCS.PHASECHK.TRANS64 P0, [R0+URZ+0xf0], R4 ;  /* 0x0000f004000085a7 */ /* 0x000ea400080010ff */
[----:B--2---:R-:W-:Y:S05]  /*80e0*/  @!P0 BRA `(.L_x_49) ;  /* 0xfffffffc00f08947 */ /* 0x004fea000383ffff */
[----:B------:R-:W-:Y:S05]  /*80f0*/  BRA `(.L_x_146) ;  /* 0xffffffac00247947 */ /* 0x000fea000383ffff */
.L_x_50:
[----:B------:R-:W-:-:S07]  /*8100*/  MOV R0, UR4 ;  /* 0x0000000400007c02 */ /* 0x000fce0008000f00 */
.L_x_147:
[----:B-1----:R1:W2:Y:S02]  /*8110*/  SYNCS.PHASECHK.TRANS64.TRYWAIT P0, [R0+URZ+0xa0], R5 ;  /* 0x0000a005000075a7 */ /* 0x0022a400080011ff */
[----:B--2---:R-:W-:Y:S05]  /*8120*/  @!P0 NANOSLEEP.SYNCS 0x989680 ;  /* 0x009896800000895d */ /* 0x004fea0003900000 */
[----:B------:R-:W2:Y:S02]  /*8130*/  @!P0 SYNCS.PHASECHK.TRANS64 P0, [R0+URZ+0xa0], R5 ;  /* 0x0000a005000085a7 */ /* 0x000ea400080010ff */
[----:B--2---:R-:W-:Y:S05]  /*8140*/  @!P0 BRA `(.L_x_147) ;  /* 0xfffffffc00f08947 */ /* 0x004fea000383ffff */
[----:B------:R-:W-:Y:S05]  /*8150*/  BRA `(.L_x_148) ;  /* 0xffffffac00347947 */ /* 0x000fea000383ffff */
.L_x_51:
[----:B-1----:R1:W2:Y:S02]  /*8160*/  SYNCS.PHASECHK.TRANS64.TRYWAIT P1, [R0+URZ+0x90], R4 ;  /* 0x00009004000075a7 */ /* 0x0022a400080211ff */
[----:B--2---:R-:W-:Y:S05]  /*8170*/  @!P1 NANOSLEEP.SYNCS 0x989680 ;  /* 0x009896800000995d */ /* 0x004fea0003900000 */
[----:B------:R-:W2:Y:S02]  /*8180*/  @!P1 SYNCS.PHASECHK.TRANS64 P1, [R0+URZ+0x90], R4 ;  /* 0x00009004000095a7 */ /* 0x000ea400080210ff */
[----:B--2---:R-:W-:Y:S05]  /*8190*/  @!P1 BRA `(.L_x_51) ;  /* 0xfffffffc00f09947 */ /* 0x004fea000383ffff */
[----:B------:R-:W-:Y:S05]  /*81a0*/  BRA `(.L_x_149) ;  /* 0xffffffac00647947 */ /* 0x000fea000383ffff */
.L_x_54:
[----:B------:R-:W-:-:S07]  /*81b0*/  MOV R0, UR4 ;  /* 0x0000000400007c02 */ /* 0x000fce0008000f00 */
.L_x_150:
[----:B-1----:R1:W2:Y:S02]  /*81c0*/  SYNCS.PHASECHK.TRANS64.TRYWAIT P0, [R0+URZ+0xa0], R2 ;  /* 0x0000a002000075a7 */ /* 0x0022a400080011ff */
[----:B--2---:R-:W-:Y:S05]  /*81d0*/  @!P0 NANOSLEEP.SYNCS 0x989680 ;  /* 0x009896800000895d */ /* 0x004fea0003900000 */
[----:B------:R-:W2:Y:S02]  /*81e0*/  @!P0 SYNCS.PHASECHK.TRANS64 P0, [R0+URZ+0xa0], R2 ;  /* 0x0000a002000085a7 */ /* 0x000ea400080010ff */
[----:B--2---:R-:W-:Y:S05]  /*81f0*/  @!P0 BRA `(.L_x_150) ;  /* 0xfffffffc00f08947 */ /* 0x004fea000383ffff */
[----:B------:R-:W-:Y:S05]  /*8200*/  BRA `(.L_x_53) ;  /* 0xffffffac00b87947 */ /* 0x000fea000383ffff */
.L_x_63:
[----:B-1----:R-:W-:-:S04]  /*8210*/  MOV R5, UR5 ;  /* 0x0000000500057c02 */ /* 0x002fc80008000f00 */
[----:B------:R1:W2:Y:S03]  /*8220*/  SYNCS.PHASECHK.TRANS64.TRYWAIT P0, [R5+URZ+0x8], R6 ;  /* 0x00000806050075a7 */ /* 0x0002a600080011ff */
[----:B--2---:R-:W-:Y:S05]  /*8230*/  @!P0 NANOSLEEP.SYNCS 0x989680 ;  /* 0x009896800000895d */ /* 0x004fea0003900000 */
[----:B------:R-:W2:Y:S02]  /*8240*/  @!P0 SYNCS.PHASECHK.TRANS64 P0, [R5+URZ+0x8], R6 ;  /* 0x00000806050085a7 */ /* 0x000ea400080010ff */
[----:B--2---:R-:W-:Y:S05]  /*8250*/  @!P0 BRA `(.L_x_63) ;  /* 0xfffffffc00ec8947 */ /* 0x004fea000383ffff */
[----:B------:R-:W-:Y:S05]  /*8260*/  BRA `(.L_x_62) ;  /* 0xffffffb000707947 */ /* 0x000fea000383ffff */
.L_x_65:
[----:B------:R-:W-:Y:S01]  /*8270*/  BSSY B0, `(.L_x_151) ;  /* 0x0000006000007945 */ /* 0x000fe20003800000 */
[----:B------:R-:W-:-:S07]  /*8280*/  MOV R15, 0xffffffff ;  /* 0xffffffff000f7802 */ /* 0x000fce0000000f00 */
[----:B-1---5:R-:W-:Y:S05]  /*8290*/  WARPSYNC.COLLECTIVE R15, `(.L_x_152) ;  /* 0x000000000f0c7348 */ /* 0x022fea0003c00000 */
[----:B------:R-:W-:Y:S02]  /*82a0*/  ELECT P6, UR79, PT ;  /* 0x00000000004f782f */ /* 0x000fe400038c0000 */
[----:B------:R-:W-:Y:S01]  /*82b0*/  MOV R14, UR79 ;  /* 0x0000004f000e7c02 */ /* 0x000fe20008000f00 */
[----:B-1---5:R-:W-:Y:S10]  /*82c0*/  ENDCOLLECTIVE ;  /* 0x000000000000791b */ /* 0x022ff40003800000 */
.L_x_152:
[----:B------:R-:W-:Y:S05]  /*82d0*/  BSYNC B0 ;  /* 0x0000000000007941 */ /* 0x000fea0003800000 */
.L_x_151:
[----:B------:R-:W-:Y:S05]  /*82e0*/  BRA `(.L_x_153) ;  /* 0xffffffb000a07947 */ /* 0x000fea000383ffff */
.L_x_67:
[----:B-1----:R-:W-:-:S04]  /*82f0*/  MOV R3, UR5 ;  /* 0x0000000500037c02 */ /* 0x002fc80008000f00 */
[----:B------:R1:W2:Y:S03]  /*8300*/  SYNCS.PHASECHK.TRANS64.TRYWAIT P0, [R3+URZ+0x8], R4 ;  /* 0x00000804030075a7 */ /* 0x0002a600080011ff */
[----:B--2---:R-:W-:Y:S05]  /*8310*/  @!P0 NANOSLEEP.SYNCS 0x989680 ;  /* 0x009896800000895d */ /* 0x004fea0003900000 */
[----:B------:R-:W2:Y:S02]  /*8320*/  @!P0 SYNCS.PHASECHK.TRANS64 P0, [R3+URZ+0x8], R4 ;  /* 0x00000804030085a7 */ /* 0x000ea400080010ff */
[----:B--2---:R-:W-:Y:S05]  /*8330*/  @!P0 BRA `(.L_x_67) ;  /* 0xfffffffc00ec8947 */ /* 0x004fea000383ffff */
[----:B------:R-:W-:Y:S05]  /*8340*/  BRA `(.L_x_66) ;  /* 0xffffffb000a47947 */ /* 0x000fea000383ffff */
.L_x_68:
[----:B-1----:R1:W2:Y:S02]  /*8350*/  SYNCS.PHASECHK.TRANS64.TRYWAIT P0, [R0+URZ+0x90], R4 ;  /* 0x00009004000075a7 */ /* 0x0022a400080011ff */
[----:B--2---:R-:W-:Y:S05]  /*8360*/  @!P0 NANOSLEEP.SYNCS 0x989680 ;  /* 0x009896800000895d */ /* 0x004fea0003900000 */
[----:B------:R-:W2:Y:S02]  /*8370*/  @!P0 SYNCS.PHASECHK.TRANS64 P0, [R0+URZ+0x90], R4 ;  /* 0x00009004000085a7 */ /* 0x000ea400080010ff */
[----:B--2---:R-:W-:Y:S05]  /*8380*/  @!P0 BRA `(.L_x_68) ;  /* 0xfffffffc00f08947 */ /* 0x004fea000383ffff */
[----:B------:R-:W-:Y:S05]  /*8390*/  BRA `(.L_x_154) ;  /* 0xffffffb400907947 */ /* 0x000fea000383ffff */
.L_x_70:
[----:B------:R-:W-:-:S07]  /*83a0*/  MOV R0, UR31 ;  /* 0x0000001f00007c02 */ /* 0x000fce0008000f00 */
.L_x_155:
[----:B-1----:R1:W2:Y:S02]  /*83b0*/  SYNCS.PHASECHK.TRANS64.TRYWAIT P0, [R0+URZ+0xd0], R4 ;  /* 0x0000d004000075a7 */ /* 0x0022a400080011ff */
[----:B--2---:R-:W-:Y:S05]  /*83c0*/  @!P0 NANOSLEEP.SYNCS 0x989680 ;  /* 0x009896800000895d */ /* 0x004fea0003900000 */
[----:B------:R-:W2:Y:S02]  /*83d0*/  @!P0 SYNCS.PHASECHK.TRANS64 P0, [R0+URZ+0xd0], R4 ;  /* 0x0000d004000085a7 */ /* 0x000ea400080010ff */
[----:B--2---:R-:W-:Y:S05]  /*83e0*/  @!P0 BRA `(.L_x_155) ;  /* 0xfffffffc00f08947 */ /* 0x004fea000383ffff */
[----:B------:R-:W-:Y:S05]  /*83f0*/  BRA `(.L_x_156) ;  /* 0xffffffb400dc7947 */ /* 0x000fea000383ffff */
.L_x_73:
[----:B------:R-:W-:Y:S07]  /*8400*/  MOV R0, UR5 ;  /* 0x0000000500007c02 */ /* 0x000fee0008000f00 */
.L_x_157:
[----:B-1----:R1:W2:Y:S02]  /*8410*/  SYNCS.PHASECHK.TRANS64.TRYWAIT P0, [R0+URZ], R4 ;  /* 0x00000004000075a7 */ /* 0x0022a400080011ff */
[----:B--2---:R-:W-:Y:S05]  /*8420*/  @!P0 NANOSLEEP.SYNCS 0x989680 ;  /* 0x009896800000895d */ /* 0x004fea0003900000 */
[----:B------:R-:W2:Y:S02]  /*8430*/  @!P0 SYNCS.PHASECHK.TRANS64 P0, [R0+URZ], R4 ;  /* 0x00000004000085a7 */ /* 0x000ea400080010ff */
[----:B--2---:R-:W-:Y:S05]  /*8440*/  @!P0 BRA `(.L_x_157) ;  /* 0xfffffffc00f08947 */ /* 0x004fea000383ffff */
[----:B------:R-:W-:Y:S05]  /*8450*/  BRA `(.L_x_72) ;  /* 0xffffffb400f07947 */ /* 0x000fea000383ffff */
.L_x_77:
[----:B-1----:R-:W-:-:S07]  /*8460*/  MOV R0, UR4 ;  /* 0x0000000400007c02 */ /* 0x002fce0008000f00 */
.L_x_158:
[----:B-1----:R1:W2:Y:S02]  /*8470*/  SYNCS.PHASECHK.TRANS64.TRYWAIT P0, [R0+URZ], R2 ;  /* 0x00000002000075a7 */ /* 0x0022a400080011ff */
[----:B--2---:R-:W-:Y:S05]  /*8480*/  @!P0 NANOSLEEP.SYNCS 0x989680 ;  /* 0x009896800000895d */ /* 0x004fea0003900000 */
[----:B------:R-:W2:Y:S02]  /*8490*/  @!P0 SYNCS.PHASECHK.TRANS64 P0, [R0+URZ], R2 ;  /* 0x00000002000085a7 */ /* 0x000ea400080010ff */
[----:B--2---:R-:W-:Y:S05]  /*84a0*/  @!P0 BRA `(.L_x_158) ;  /* 0xfffffffc00f08947 */ /* 0x004fea000383ffff */
[----:B------:R-:W-:Y:S05]  /*84b0*/  BRA `(.L_x_159) ;  /* 0xffffffb800e47947 */ /* 0x000fea000383ffff */
.L_x_78:
[----:B------:R-:W-:-:S07]  /*84c0*/  MOV R0, UR5 ;  /* 0x0000000500007c02 */ /* 0x000fce0008000f00 */
.L_x_160:
[----:B-1----:R1:W2:Y:S02]  /*84d0*/  SYNCS.PHASECHK.TRANS64.TRYWAIT P0, [R0+URZ], R3 ;  /* 0x00000003000075a7 */ /* 0x0022a400080011ff */
[----:B--2---:R-:W-:Y:S05]  /*84e0*/  @!P0 NANOSLEEP.SYNCS 0x989680 ;  /* 0x009896800000895d */ /* 0x004fea0003900000 */
[----:B------:R-:W2:Y:S02]  /*84f0*/  @!P0 SYNCS.PHASECHK.TRANS64 P0, [R0+URZ], R3 ;  /* 0x00000003000085a7 */ /* 0x000ea400080010ff */
[----:B--2---:R-:W-:Y:S05]  /*8500*/  @!P0 BRA `(.L_x_160) ;  /* 0xfffffffc00f08947 */ /* 0x004fea000383ffff */
[----:B------:R-:W-:Y:S05]  /*8510*/  BRA `(.L_x_161) ;  /* 0xffffffb800f07947 */ /* 0x000fea000383ffff */
.L_x_79:
[----:B------:R-:W-:-:S07]  /*8520*/  MOV R0, UR5 ;  /* 0x0000000500007c02 */ /* 0x000fce0008000f00 */
.L_x_162:
[----:B-1----:R1:W2:Y:S02]  /*8530*/  SYNCS.PHASECHK.TRANS64.TRYWAIT P0, [R0+URZ], R3 ;  /* 0x00000003000075a7 */ /* 0x0022a400080011ff */
[----:B--2---:R-:W-:Y:S05]  /*8540*/  @!P0 NANOSLEEP.SYNCS 0x989680 ;  /* 0x009896800000895d */ /* 0x004fea0003900000 */
[----:B------:R-:W2:Y:S02]  /*8550*/  @!P0 SYNCS.PHASECHK.TRANS64 P0, [R0+URZ], R3 ;  /* 0x00000003000085a7 */ /* 0x000ea400080010ff */
[----:B--2---:R-:W-:Y:S05]  /*8560*/  @!P0 BRA `(.L_x_162) ;  /* 0xfffffffc00f08947 */ /* 0x004fea000383ffff */
[----:B------:R-:W-:Y:S05]  /*8570*/  BRA `(.L_x_163) ;  /* 0xffffffb800fc7947 */ /* 0x000fea000383ffff */
.L_x_82:
[----:B------:R-:W-:-:S07]  /*8580*/  MOV R0, UR26 ;  /* 0x0000001a00007c02 */ /* 0x000fce0008000f00 */
.L_x_164:
[----:B-1----:R1:W2:Y:S02]  /*8590*/  SYNCS.PHASECHK.TRANS64.TRYWAIT P1, [R0+URZ+0x110], R2 ;  /* 0x00011002000075a7 */ /* 0x0022a400080211ff */
[----:B--2---:R-:W-:Y:S05]  /*85a0*/  @!P1 NANOSLEEP.SYNCS 0x989680 ;  /* 0x009896800000995d */ /* 0x004fea0003900000 */
[----:B------:R-:W2:Y:S02]  /*85b0*/  @!P1 SYNCS.PHASECHK.TRANS64 P1, [R0+URZ+0x110], R2 ;  /* 0x00011002000095a7 */ /* 0x000ea400080210ff */
[----:B--2---:R-:W-:Y:S05]  /*85c0*/  @!P1 BRA `(.L_x_164) ;  /* 0xfffffffc00f09947 */ /* 0x004fea000383ffff */
[----:B------:R-:W-:Y:S05]  /*85d0*/  BRA `(.L_x_165) ;  /* 0xffffffbc00487947 */ /* 0x000fea000383ffff */
.L_x_87:
[----:B--2---:R2:W4:Y:S02]  /*85e0*/  SYNCS.PHASECHK.TRANS64.TRYWAIT P0, [R12+URZ+0x90], R0 ;  /* 0x000090000c0075a7 */ /* 0x00452400080011ff */
[----:B----4-:R-:W-:Y:S05]  /*85f0*/  @!P0 NANOSLEEP.SYNCS 0x989680 ;  /* 0x009896800000895d */ /* 0x010fea0003900000 */
[----:B------:R-:W4:Y:S02]  /*8600*/  @!P0 SYNCS.PHASECHK.TRANS64 P0, [R12+URZ+0x90], R0 ;  /* 0x000090000c0085a7 */ /* 0x000f2400080010ff */
[----:B----4-:R-:W-:Y:S05]  /*8610*/  @!P0 BRA `(.L_x_87) ;  /* 0xfffffffc00f08947 */ /* 0x010fea000383ffff */
[----:B------:R-:W-:Y:S05]  /*8620*/  BRA `(.L_x_166) ;  /* 0xffffffc000647947 */ /* 0x000fea000383ffff */
.L_x_90:
[----:B-1----:R-:W-:Y:S07]  /*8630*/  MOV R0, UR29 ;  /* 0x0000001d00007c02 */ /* 0x002fee0008000f00 */
.L_x_167:
[----:B-1----:R1:W2:Y:S02]  /*8640*/  SYNCS.PHASECHK.TRANS64.TRYWAIT P2, [R0+URZ+0x88], R6 ;  /* 0x00008806000075a7 */ /* 0x0022a400080411ff */
[----:B--2---:R-:W-:Y:S05]  /*8650*/  @!P2 NANOSLEEP.SYNCS 0x989680 ;  /* 0x009896800000a95d */ /* 0x004fea0003900000 */
[----:B------:R-:W2:Y:S02]  /*8660*/  @!P2 SYNCS.PHASECHK.TRANS64 P2, [R0+URZ+0x88], R6 ;  /* 0x000088060000a5a7 */ /* 0x000ea400080410ff */
[----:B--2---:R-:W-:Y:S05]  /*8670*/  @!P2 BRA `(.L_x_167) ;  /* 0xfffffffc00f0a947 */ /* 0x004fea000383ffff */
[----:B------:R-:W-:Y:S05]  /*8680*/  BRA `(.L_x_89) ;  /* 0xffffffc400c87947 */ /* 0x000fea000383ffff */
.L_x_93:
[----:B------:R-:W-:Y:S07]  /*8690*/  MOV R0, UR4 ;  /* 0x0000000400007c02 */ /* 0x000fee0008000f00 */
.L_x_168:
[----:B-1----:R1:W2:Y:S02]  /*86a0*/  SYNCS.PHASECHK.TRANS64.TRYWAIT P0, [R0+URZ+0x68], R9 ;  /* 0x00006809000075a7 */ /* 0x0022a400080011ff */
[----:B--2---:R-:W-:Y:S05]  /*86b0*/  @!P0 NANOSLEEP.SYNCS 0x989680 ;  /* 0x009896800000895d */ /* 0x004fea0003900000 */
[----:B------:R-:W2:Y:S02]  /*86c0*/  @!P0 SYNCS.PHASECHK.TRANS64 P0, [R0+URZ+0x68], R9 ;  /* 0x00006809000085a7 */ /* 0x000ea400080010ff */
[----:B--2---:R-:W-:Y:S05]  /*86d0*/  @!P0 BRA `(.L_x_168) ;  /* 0xfffffffc00f08947 */ /* 0x004fea000383ffff */
[----:B------:R-:W-:Y:S05]  /*86e0*/  BRA `(.L_x_169) ;  /* 0xffffffc800287947 */ /* 0x000fea000383ffff */
.L_x_94:
[----:B------:R-:W-:Y:S07]  /*86f0*/  MOV R0, UR5 ;  /* 0x0000000500007c02 */ /* 0x000fee0008000f00 */
.L_x_170:
[----:B-1----:R1:W2:Y:S02]  /*8700*/  SYNCS.PHASECHK.TRANS64.TRYWAIT P0, [R0+URZ+0x68], R6 ;  /* 0x00006806000075a7 */ /* 0x0022a400080011ff */
[----:B--2---:R-:W-:Y:S05]  /*8710*/  @!P0 NANOSLEEP.SYNCS 0x989680 ;  /* 0x009896800000895d */ /* 0x004fea0003900000 */
[----:B------:R-:W2:Y:S02]  /*8720*/  @!P0 SYNCS.PHASECHK.TRANS64 P0, [R0+URZ+0x68], R6 ;  /* 0x00006806000085a7 */ /* 0x000ea400080010ff */
[----:B--2---:R-:W-:Y:S05]  /*8730*/  @!P0 BRA `(.L_x_170) ;  /* 0xfffffffc00f08947 */ /* 0x004fea000383ffff */
[----:B------:R-:W-:Y:S05]  /*8740*/  BRA `(.L_x_171) ;  /* 0xffffffc800a47947 */ /* 0x000fea000383ffff */
.L_x_96:
[----:B------:R-:W-:-:S07]  /*8750*/  MOV R0, UR4 ;  /* 0x0000000400007c02 */ /* 0x000fce0008000f00 */
.L_x_172:
[----:B-1----:R1:W2:Y:S02]  /*8760*/  SYNCS.PHASECHK.TRANS64.TRYWAIT P0, [R0+URZ], R2 ;  /* 0x00000002000075a7 */ /* 0x0022a400080011ff */
[----:B--2---:R-:W-:Y:S05]  /*8770*/  @!P0 NANOSLEEP.SYNCS 0x989680 ;  /* 0x009896800000895d */ /* 0x004fea0003900000 */
[----:B------:R-:W2:Y:S02]  /*8780*/  @!P0 SYNCS.PHASECHK.TRANS64 P0, [R0+URZ], R2 ;  /* 0x00000002000085a7 */ /* 0x000ea400080010ff */
[----:B--2---:R-:W-:Y:S05]  /*8790*/  @!P0 BRA `(.L_x_172) ;  /* 0xfffffffc00f08947 */ /* 0x004fea000383ffff */
[----:B------:R-:W-:Y:S05]  /*87a0*/  BRA `(.L_x_173) ;  /* 0xffffffcc00587947 */ /* 0x000fea000383ffff */
.L_x_97:
[----:B------:R-:W-:-:S07]  /*87b0*/  MOV R0, UR5 ;  /* 0x0000000500007c02 */ /* 0x000fce0008000f00 */
.L_x_174:
[----:B-1----:R1:W2:Y:S02]  /*87c0*/  SYNCS.PHASECHK.TRANS64.TRYWAIT P0, [R0+URZ], R2 ;  /* 0x00000002000075a7 */ /* 0x0022a400080011ff */
[----:B--2---:R-:W-:Y:S05]  /*87d0*/  @!P0 NANOSLEEP.SYNCS 0x989680 ;  /* 0x009896800000895d */ /* 0x004fea0003900000 */
[----:B------:R-:W2:Y:S02]  /*87e0*/  @!P0 SYNCS.PHASECHK.TRANS64 P0, [R0+URZ], R2 ;  /* 0x00000002000085a7 */ /* 0x000ea400080010ff */
[----:B--2---:R-:W-:Y:S05]  /*87f0*/  @!P0 BRA `(.L_x_174) ;  /* 0xfffffffc00f08947 */ /* 0x004fea000383ffff */
[----:B------:R-:W-:Y:S05]  /*8800*/  BRA `(.L_x_175) ;  /* 0xffffffcc00647947 */ /* 0x000fea000383ffff */
.L_x_99:
[----:B-1----:R1:W2:Y:S02]  /*8810*/  SYNCS.PHASECHK.TRANS64.TRYWAIT P0, [R3+URZ+0x90], R0 ;  /* 0x00009000030075a7 */ /* 0x0022a400080011ff */
[----:B--2---:R-:W-:Y:S05]  /*8820*/  @!P0 NANOSLEEP.SYNCS 0x989680 ;  /* 0x009896800000895d */ /* 0x004fea0003900000 */
[----:B------:R-:W2:Y:S02]  /*8830*/  @!P0 SYNCS.PHASECHK.TRANS64 P0, [R3+URZ+0x90], R0 ;  /* 0x00009000030085a7 */ /* 0x000ea400080010ff */
[----:B--2---:R-:W-:Y:S05]  /*8840*/  @!P0 BRA `(.L_x_99) ;  /* 0xfffffffc00f08947 */ /* 0x004fea000383ffff */
[----:B------:R-:W-:Y:S05]  /*8850*/  BRA `(.L_x_176) ;  /* 0xffffffd0004c7947 */ /* 0x000fea000383ffff */
.L_x_109:
[----:B-1----:R1:W2:Y:S02]  /*8860*/  SYNCS.PHASECHK.TRANS64.TRYWAIT P1, [R0+URZ+0x50], R3 ;  /* 0x00005003000075a7 */ /* 0x0022a400080211ff */
[----:B--2---:R-:W-:Y:S05]  /*8870*/  @!P1 NANOSLEEP.SYNCS 0x989680 ;  /* 0x009896800000995d */ /* 0x004fea0003900000 */
[----:B------:R-:W2:Y:S02]  /*8880*/  @!P1 SYNCS.PHASECHK.TRANS64 P1, [R0+URZ+0x50], R3 ;  /* 0x00005003000095a7 */ /* 0x000ea400080210ff */
[----:B--2---:R-:W-:Y:S05]  /*8890*/  @!P1 BRA `(.L_x_109) ;  /* 0xfffffffc00f09947 */ /* 0x004fea000383ffff */
[----:B------:R-:W-:Y:S05]  /*88a0*/  BRA `(.L_x_108) ;  /* 0xffffffdc00cc7947 */ /* 0x000fea000383ffff */
.L_x_111:
[----:B-1----:R1:W4:Y:S02]  /*88b0*/  SYNCS.PHASECHK.TRANS64.TRYWAIT P0, [R53+URZ+0xb0], R2 ;  /* 0x0000b002350075a7 */ /* 0x00232400080011ff */
[----:B----4-:R-:W-:Y:S05]  /*88c0*/  @!P0 NANOSLEEP.SYNCS 0x989680 ;  /* 0x009896800000895d */ /* 0x010fea0003900000 */
[----:B------:R-:W4:Y:S02]  /*88d0*/  @!P0 SYNCS.PHASECHK.TRANS64 P0, [R53+URZ+0xb0], R2 ;  /* 0x0000b002350085a7 */ /* 0x000f2400080010ff */
[----:B----4-:R-:W-:Y:S05]  /*88e0*/  @!P0 BRA `(.L_x_111) ;  /* 0xfffffffc00f08947 */ /* 0x010fea000383ffff */
[----:B------:R-:W-:Y:S05]  /*88f0*/  BRA `(.L_x_110) ;  /* 0xffffffdc00fc7947 */ /* 0x000fea000383ffff */
.L_x_122:
[----:B-1----:R1:W2:Y:S02]  /*8900*/  SYNCS.PHASECHK.TRANS64.TRYWAIT P0, [R3+URZ+0x50], R66 ;  /* 0x00005042030075a7 */ /* 0x0022a400080011ff */
[----:B--2---:R-:W-:Y:S05]  /*8910*/  @!P0 NANOSLEEP.SYNCS 0x989680 ;  /* 0x009896800000895d */ /* 0x004fea0003900000 */
[----:B------:R-:W2:Y:S02]  /*8920*/  @!P0 SYNCS.PHASECHK.TRANS64 P0, [R3+URZ+0x50], R66 ;  /* 0x00005042030085a7 */ /* 0x000ea400080010ff */
[----:B--2---:R-:W-:Y:S05]  /*8930*/  @!P0 BRA `(.L_x_122) ;  /* 0xfffffffc00f08947 */ /* 0x004fea000383ffff */
[----:B------:R-:W-:Y:S05]  /*8940*/  BRA `(.L_x_121) ;  /* 0xffffffe800247947 */ /* 0x000fea000383ffff */
        .weak           $__internal_0_$__cuda_sm10x_tcgen05_guardrail_trap_col_being_dealloced_not_returned_by_alloc
        .type           $__internal_0_$__cuda_sm10x_tcgen05_guardrail_trap_col_being_dealloced_not_returned_by_alloc,@function
        .size           $__internal_0_$__cuda_sm10x_tcgen05_guardrail_trap_col_being_dealloced_not_returned_by_alloc,($__internal_1_$__cuda_sm10x_tcgen05_guardrail_trap_phase_invalid_during_alloc - $__internal_0_$__cuda_sm10x_tcgen05_guardrail_trap_col_being_dealloced_not_returned_by_alloc)
$__internal_0_$__cuda_sm10x_tcgen05_guardrail_trap_col_being_dealloced_not_returned_by_alloc:
[----:B------:R-:W-:Y:S05]  /*8950*/  BPT.TRAP 0x1 ;  /* 0x000000040000795c */ /* 0x000fea0000300000 */
[----:B------:R-:W-:-:S04]  /*8960*/  HFMA2 R3, -RZ, RZ, 0, 0 ;  /* 0x00000000ff037431 */ /* 0x000fc800000001ff */
[----:B------:R-:W-:Y:S05]  /*8970*/  RET.REL.NODEC R2 `(_ZN7cutlass13device_kernelINS_4gemm6kernel13GemmUniversalIN4cute5tupleIJiiiiEEENS1_10collective13CollectiveMmaINS1_35MainloopSm100TmaUmmaWarpSpecializedILi5ELi2ELi4ENS5_IJNS4_1CILi2EEESB_NSA_ILi1EEEEEEEENS5_IJNSA_ILi128EEENSA_ILi64EEESG_EEENS_6half_tENS5_IJlSC_lEEESI_SJ_NS4_8TiledMMAINS4_8MMA_AtomIJNS4_26SM100_MMA_F16BF16_2x1SM_SSISI_SI_fLi128ELi64ELNS4_4UMMA5MajorE0ELSO_0ELNSN_7ScaleInE0ELSP_0EEEEEENS4_6LayoutINS5_IJSC_SC_SC_EEENS5_IJNSA_ILi0EEESU_SU_EEEEENS5_IJNS4_10UnderscoreESX_SX_EEEEENS4_28SM100_TMA_2SM_LOAD_MULTICASTENS4_14ComposedLayoutINS4_7SwizzleILi3ELi4ELi3EEENS4_18smem_ptr_flag_bitsILi16EEENSS_INS5_IJNSA_ILi8EEESG_EEENS5_IJSG_SC_EEEEEEEvNS4_8identityENS4_18SM100_TMA_2SM_LOADES1A_vS1B_EENS_8epilogue10collective18CollectiveEpilogueINS1E_23Sm100TmaWarpSpecializedILi3ELi2ELi16ELb1ELb0EEEJNS5_IJSG_SG_SG_EEENS5_IJNSS_ISG_SC_EENSS_INS5_IJNSA_ILi16EEESB_EEENS5_IJSC_NSA_ILi32EEEEEEEEEEESI_SJ_SI_SJ_NS1E_6fusion15FusionCallbacksIS1I_NS1R_17LinearCombinationISI_fSI_fLNS_15FloatRoundStyleE2EEES1J_S1Q_JEEENS4_5SM1004TMEM4LOAD26SM100_TMEM_LOAD_32dp32b16xENS4_13SM90_TMA_LOADENS11_INS12_ILi1ELi4ELi3EEES15_NSS_INS5_IJS16_S1L_EEENS5_IJS1L_SC_EEEEEEENS4_39AutoVectorizingCopyWithAssumedAlignmentILi128EEENS4_14SM90_TMA_STOREES26_S28_S28_EEEvvEEEEvNT_6ParamsE) ;  /* 0xffffff7402a07950 */ /* 0x000fea0003c3ffff */
        .weak           $__internal_1_$__cuda_sm10x_tcgen05_guardrail_trap_phase_invalid_during_alloc
        .type           $__internal_1_$__cuda_sm10x_tcgen05_guardrail_trap_phase_invalid_during_alloc,@function
        .size           $__internal_1_$__cuda_sm10x_tcgen05_guardrail_trap_phase_invalid_during_alloc,($__internal_2_$__cuda_sm10x_tcgen05_guardrail_trap_unallocated_columns_being_dealloced - $__internal_1_$__cuda_sm10x_tcgen05_guardrail_trap_phase_invalid_during_alloc)
$__internal_1_$__cuda_sm10x_tcgen05_guardrail_trap_phase_invalid_during_alloc:
[----:B------:R-:W-:Y:S05]  /*8980*/  BPT.TRAP 0x1 ;  /* 0x000000040000795c */ /* 0x000fea0000300000 */
[----:B------:R-:W-:-:S04]  /*8990*/  MOV R5, 0x0 ;  /* 0x0000000000057802 */ /* 0x000fc80000000f00 */
[----:B------:R-:W-:Y:S05]  /*89a0*/  RET.REL.NODEC R4 `(_ZN7cutlass13device_kernelINS_4gemm6kernel13GemmUniversalIN4cute5tupleIJiiiiEEENS1_10collective13CollectiveMmaINS1_35MainloopSm100TmaUmmaWarpSpecializedILi5ELi2ELi4ENS5_IJNS4_1CILi2EEESB_NSA_ILi1EEEEEEEENS5_IJNSA_ILi128EEENSA_ILi64EEESG_EEENS_6half_tENS5_IJlSC_lEEESI_SJ_NS4_8TiledMMAINS4_8MMA_AtomIJNS4_26SM100_MMA_F16BF16_2x1SM_SSISI_SI_fLi128ELi64ELNS4_4UMMA5MajorE0ELSO_0ELNSN_7ScaleInE0ELSP_0EEEEEENS4_6LayoutINS5_IJSC_SC_SC_EEENS5_IJNSA_ILi0EEESU_SU_EEEEENS5_IJNS4_10UnderscoreESX_SX_EEEEENS4_28SM100_TMA_2SM_LOAD_MULTICASTENS4_14ComposedLayoutINS4_7SwizzleILi3ELi4ELi3EEENS4_18smem_ptr_flag_bitsILi16EEENSS_INS5_IJNSA_ILi8EEESG_EEENS5_IJSG_SC_EEEEEEEvNS4_8identityENS4_18SM100_TMA_2SM_LOADES1A_vS1B_EENS_8epilogue10collective18CollectiveEpilogueINS1E_23Sm100TmaWarpSpecializedILi3ELi2ELi16ELb1ELb0EEEJNS5_IJSG_SG_SG_EEENS5_IJNSS_ISG_SC_EENSS_INS5_IJNSA_ILi16EEESB_EEENS5_IJSC_NSA_ILi32EEEEEEEEEEESI_SJ_SI_SJ_NS1E_6fusion15FusionCallbacksIS1I_NS1R_17LinearCombinationISI_fSI_fLNS_15FloatRoundStyleE2EEES1J_S1Q_JEEENS4_5SM1004TMEM4LOAD26SM100_TMEM_LOAD_32dp32b16xENS4_13SM90_TMA_LOADENS11_INS12_ILi1ELi4ELi3EEES15_NSS_INS5_IJS16_S1L_EEENS5_IJS1L_SC_EEEEEEENS4_39AutoVectorizingCopyWithAssumedAlignmentILi128EEENS4_14SM90_TMA_STOREES26_S28_S28_EEEvvEEEEvNT_6ParamsE) ;  /* 0xffffff7404947950 */ /* 0x000fea0003c3ffff */
        .weak           $__internal_2_$__cuda_sm10x_tcgen05_guardrail_trap_unallocated_columns_being_dealloced
        .type           $__internal_2_$__cuda_sm10x_tcgen05_guardrail_trap_unallocated_columns_being_dealloced,@function
        .size           $__internal_2_$__cuda_sm10x_tcgen05_guardrail_trap_unallocated_columns_being_dealloced,(.L_x_178 - $__internal_2_$__cuda_sm10x_tcgen05_guardrail_trap_unallocated_columns_being_dealloced)
$__internal_2_$__cuda_sm10x_tcgen05_guardrail_trap_unallocated_columns_being_dealloced:
[----:B------:R-:W-:Y:S05]  /*89b0*/  BPT.TRAP 0x1 ;  /* 0x000000040000795c */ /* 0x000fea0000300000 */
[----:B------:R-:W-:-:S04]  /*89c0*/  HFMA2 R3, -RZ, RZ, 0, 0 ;  /* 0x00000000ff037431 */ /* 0x000fc800000001ff */
[----:B------:R-:W-:Y:S05]  /*89d0*/  RET.REL.NODEC R2 `(_ZN7cutlass13device_kernelINS_4gemm6kernel13GemmUniversalIN4cute5tupleIJiiiiEEENS1_10collective13CollectiveMmaINS1_35MainloopSm100TmaUmmaWarpSpecializedILi5ELi2ELi4ENS5_IJNS4_1CILi2EEESB_NSA_ILi1EEEEEEEENS5_IJNSA_ILi128EEENSA_ILi64EEESG_EEENS_6half_tENS5_IJlSC_lEEESI_SJ_NS4_8TiledMMAINS4_8MMA_AtomIJNS4_26SM100_MMA_F16BF16_2x1SM_SSISI_SI_fLi128ELi64ELNS4_4UMMA5MajorE0ELSO_0ELNSN_7ScaleInE0ELSP_0EEEEEENS4_6LayoutINS5_IJSC_SC_SC_EEENS5_IJNSA_ILi0EEESU_SU_EEEEENS5_IJNS4_10UnderscoreESX_SX_EEEEENS4_28SM100_TMA_2SM_LOAD_MULTICASTENS4_14ComposedLayoutINS4_7SwizzleILi3ELi4ELi3EEENS4_18smem_ptr_flag_bitsILi16EEENSS_INS5_IJNSA_ILi8EEESG_EEENS5_IJSG_SC_EEEEEEEvNS4_8identityENS4_18SM100_TMA_2SM_LOADES1A_vS1B_EENS_8epilogue10collective18CollectiveEpilogueINS1E_23Sm100TmaWarpSpecializedILi3ELi2ELi16ELb1ELb0EEEJNS5_IJSG_SG_SG_EEENS5_IJNSS_ISG_SC_EENSS_INS5_IJNSA_ILi16EEESB_EEENS5_IJSC_NSA_ILi32EEEEEEEEEEESI_SJ_SI_SJ_NS1E_6fusion15FusionCallbacksIS1I_NS1R_17LinearCombinationISI_fSI_fLNS_15FloatRoundStyleE2EEES1J_S1Q_JEEENS4_5SM1004TMEM4LOAD26SM100_TMEM_LOAD_32dp32b16xENS4_13SM90_TMA_LOADENS11_INS12_ILi1ELi4ELi3EEES15_NSS_INS5_IJS16_S1L_EEENS5_IJS1L_SC_EEEEEEENS4_39AutoVectorizingCopyWithAssumedAlignmentILi128EEENS4_14SM90_TMA_STOREES26_S28_S28_EEEvvEEEEvNT_6ParamsE) ;  /* 0xffffff7402887950 */ /* 0x000fea0003c3ffff */
.L_x_177:
[----:B------:R-:W-:-:S00]  /*89e0*/  BRA `(.L_x_177) ;  /* 0xfffffffc00fc7947 */ /* 0x000fc0000383ffff */
[----:B------:R-:W-:-:S00]  /*89f0*/  NOP ;  /* 0x0000000000007918 */ /* 0x000fc00000000000 */
        /* <DEDUP_REMOVED lines=8> */
.L_x_178:


//--------------------- .nv.global.init           --------------------------
	.section	.nv.global.init,"aw",@progbits
.nv.global.init:
	.type		$str$27,@object
	.size		$str$27,($str$28 - $str$27)
$str$27:
        /*0000*/ 	.byte	0x28, 0x61, 0x64, 0x64, 0x72, 0x65, 0x73, 0x73, 0x20, 0x26, 0x20, 0x6d, 0x61, 0x73, 0x6b, 0x29
        /*0010*/ 	.byte	0x20, 0x3d, 0x3d, 0x20, 0x30, 0x00
	.type		$str$28,@object
	.size		$str$28,($str$26 - $str$28)
$str$28:
        /*0016*/ 	.byte	0x2f, 0x74, 0x6d, 0x70, 0x2f, 0x63, 0x75, 0x74, 0x6c, 0x61, 0x73, 0x73, 0x5f, 0x73, 0x77, 0x65
        /*0026*/ 	.byte	0x65, 0x70, 0x5f, 0x73, 0x72, 0x63, 0x2f, 0x69, 0x6e, 0x63, 0x6c, 0x75, 0x64, 0x65, 0x2f, 0x63
        /*0036*/ 	.byte	0x75, 0x74, 0x65, 0x2f, 0x70, 0x6f, 0x69, 0x6e, 0x74, 0x65, 0x72, 0x5f, 0x66, 0x6c, 0x61, 0x67
        /*0046*/ 	.byte	0x67, 0x65, 0x64, 0x2e, 0x68, 0x70, 0x70, 0x00
	.type		$str$26,@object
	.size		$str$26,($str$25 - $str$26)
$str$26:
        /*004e*/ 	.byte	0x2f, 0x74, 0x6d, 0x70, 0x2f, 0x63, 0x75, 0x74, 0x6c, 0x61, 0x73, 0x73, 0x5f, 0x73, 0x77, 0x65
        /*005e*/ 	.byte	0x65, 0x70, 0x5f, 0x73, 0x72, 0x63, 0x2f, 0x69, 0x6e, 0x63, 0x6c, 0x75, 0x64, 0x65, 0x2f, 0x63
        /*006e*/ 	.byte	0x75, 0x74, 0x65, 0x2f, 0x61, 0x74, 0x6f, 0x6d, 0x2f, 0x63, 0x6f, 0x70, 0x79, 0x5f, 0x74, 0x72
        /*007e*/ 	.byte	0x61, 0x69, 0x74, 0x73, 0x5f, 0x73, 0x6d, 0x31, 0x30, 0x30, 0x2e, 0x68, 0x70, 0x70, 0x00
	.type		$str$25,@object
	.size		$str$25,(__unnamed_1 - $str$25)
$str$25:
        /*008d*/ 	.byte	0x28, 0x28, 0x75, 0x69, 0x6e, 0x74, 0x33, 0x32, 0x5f, 0x74, 0x28, 0x74, 0x68, 0x72, 0x65, 0x61
        /*009d*/ 	.byte	0x64, 0x49, 0x64, 0x78, 0x2e, 0x78, 0x29, 0x20, 0x2f, 0x20, 0x33, 0x32, 0x29, 0x20, 0x25, 0x20
        /*00ad*/ 	.byte	0x34, 0x29, 0x20, 0x3d, 0x3d, 0x20, 0x28, 0x28, 0x28, 0x74, 0x6d, 0x65, 0x6d, 0x5f, 0x61, 0x64
        /*00bd*/ 	.byte	0x64, 0x72, 0x20, 0x3e, 0x3e, 0x20, 0x31, 0x36, 0x29, 0x20, 0x2f, 0x20, 0x33, 0x32, 0x29, 0x20
        /*00cd*/ 	.byte	0x25, 0x20, 0x34, 0x29, 0x00
	.type		__unnamed_1,@object
	.size		__unnamed_1,(__unnamed_2 - __unnamed_1)
__unnamed_1:
        /*00d2*/ 	.byte	0x61, 0x75, 0x74, 0x6f, 0x20, 0x63, 0x75, 0x74, 0x65, 0x3a, 0x3a, 0x61, 0x73, 0x5f, 0x70, 0x6f
        /* <DEDUP_REMOVED lines=24> */
        /*0262*/ 	.byte	0x34, 0x38, 0x3e, 0x3e, 0x3e, 0x3e, 0x5d, 0x00
	.type		__unnamed_2,@object
	.size		__unnamed_2,(.L_2 - __unnamed_2)
__unnamed_2:
        /* <DEDUP_REMOVED lines=40> */
        /*04ea*/ 	.byte	0x3a, 0x3a, 0x43, 0x3c, 0x30, 0x3e, 0x3e, 0x3e, 0x3e, 0x5d, 0x00
.L_2:


//--------------------- .nv.shared._ZN7cutlass13device_kernelINS_4gemm6kernel13GemmUniversalIN4cute5tupleIJiiiiEEENS1_10collective13CollectiveMmaINS1_35MainloopSm100TmaUmmaWarpSpecializedILi5ELi2ELi4ENS5_IJNS4_1CILi2EEESB_NSA_ILi1EEEEEEEENS5_IJNSA_ILi128EEENSA_ILi64EEESG_EEENS_6half_tENS5_IJlSC_lEEESI_SJ_NS4_8TiledMMAINS4_8MMA_AtomIJNS4_26SM100_MMA_F16BF16_2x1SM_SSISI_SI_fLi128ELi64ELNS4_4UMMA5MajorE0ELSO_0ELNSN_7ScaleInE0ELSP_0EEEEEENS4_6LayoutINS5_IJSC_SC_SC_EEENS5_IJNSA_ILi0EEESU_SU_EEEEENS5_IJNS4_10UnderscoreESX_SX_EEEEENS4_28SM100_TMA_2SM_LOAD_MULTICASTENS4_14ComposedLayoutINS4_7SwizzleILi3ELi4ELi3EEENS4_18smem_ptr_flag_bitsILi16EEENSS_INS5_IJNSA_ILi8EEESG_EEENS5_IJSG_SC_EEEEEEEvNS4_8identityENS4_18SM100_TMA_2SM_LOADES1A_vS1B_EENS_8epilogue10collective18CollectiveEpilogueINS1E_23Sm100TmaWarpSpecializedILi3ELi2ELi16ELb1ELb0EEEJNS5_IJSG_SG_SG_EEENS5_IJNSS_ISG_SC_EENSS_INS5_IJNSA_ILi16EEESB_EEENS5_IJSC_NSA_ILi32EEEEEEEEEEESI_SJ_SI_SJ_NS1E_6fusion15FusionCallbacksIS1I_NS1R_17LinearCombinationISI_fSI_fLNS_15FloatRoundStyleE2EEES1J_S1Q_JEEENS4_5SM1004TMEM4LOAD26SM100_TMEM_LOAD_32dp32b16xENS4_13SM90_TMA_LOADENS11_INS12_ILi1ELi4ELi3EEES15_NSS_INS5_IJS16_S1L_EEENS5_IJS1L_SC_EEEEEEENS4_39AutoVectorizingCopyWithAssumedAlignmentILi128EEENS4_14SM90_TMA_STOREES26_S28_S28_EEEvvEEEEvNT_6ParamsE --------------------------
	.section	.nv.shared._ZN7cutlass13device_kernelINS_4gemm6kernel13GemmUniversalIN4cute5tupleIJiiiiEEENS1_10collective13CollectiveMmaINS1_35MainloopSm100TmaUmmaWarpSpecializedILi5ELi2ELi4ENS5_IJNS4_1CILi2EEESB_NSA_ILi1EEEEEEEENS5_IJNSA_ILi128EEENSA_ILi64EEESG_EEENS_6half_tENS5_IJlSC_lEEESI_SJ_NS4_8TiledMMAINS4_8MMA_AtomIJNS4_26SM100_MMA_F16BF16_2x1SM_SSISI_SI_fLi128ELi64ELNS4_4UMMA5MajorE0ELSO_0ELNSN_7ScaleInE0ELSP_0EEEEEENS4_6LayoutINS5_IJSC_SC_SC_EEENS5_IJNSA_ILi0EEESU_SU_EEEEENS5_IJNS4_10UnderscoreESX_SX_EEEEENS4_28SM100_TMA_2SM_LOAD_MULTICASTENS4_14ComposedLayoutINS4_7SwizzleILi3ELi4ELi3EEENS4_18smem_ptr_flag_bitsILi16EEENSS_INS5_IJNSA_ILi8EEESG_EEENS5_IJSG_SC_EEEEEEEvNS4_8identityENS4_18SM100_TMA_2SM_LOADES1A_vS1B_EENS_8epilogue10collective18CollectiveEpilogueINS1E_23Sm100TmaWarpSpecializedILi3ELi2ELi16ELb1ELb0EEEJNS5_IJSG_SG_SG_EEENS5_IJNSS_ISG_SC_EENSS_INS5_IJNSA_ILi16EEESB_EEENS5_IJSC_NSA_ILi32EEEEEEEEEEESI_SJ_SI_SJ_NS1E_6fusion15FusionCallbacksIS1I_NS1R_17LinearCombinationISI_fSI_fLNS_15FloatRoundStyleE2EEES1J_S1Q_JEEENS4_5SM1004TMEM4LOAD26SM100_TMEM_LOAD_32dp32b16xENS4_13SM90_TMA_LOADENS11_INS12_ILi1ELi4ELi3EEES15_NSS_INS5_IJS16_S1L_EEENS5_IJS1L_SC_EEEEEEENS4_39AutoVectorizingCopyWithAssumedAlignmentILi128EEENS4_14SM90_TMA_STOREES26_S28_S28_EEEvvEEEEvNT_6ParamsE,"aw",@nobits
	.sectionflags	@""
	.align	16
	.zero		1024


//--------------------- .nv.shared.reserved.0     --------------------------
	.section	.nv.shared.reserved.0,"aw",@nobits
	.weak		__nv_reservedSMEM_offset_0_alias
	.size		__nv_reservedSMEM_offset_0_alias, 0, 64
	.other		__nv_reservedSMEM_offset_0_alias,@"STO_CUDA_RESERVED_SHARED STV_DEFAULT"
__nv_reservedSMEM_offset_0_alias:
	.zero		0
.nv.shared.reserved.0:
	.zero		64
	.weak		__nv_reservedSMEM_tcgen05_partition
	.type		__nv_reservedSMEM_tcgen05_partition,@object
	.size		__nv_reservedSMEM_tcgen05_partition,(.L_0 - __nv_reservedSMEM_tcgen05_partition)
__nv_reservedSMEM_tcgen05_partition:
	.zero		32
.L_0:


//--------------------- .nv.global                --------------------------
	.section	.nv.global,"aw",@nobits
.nv.global:
	.type		_ZN39_INTERNAL_50145478_4_k_cu_905fb242_75904cute1_E,@object
	.size		_ZN39_INTERNAL_50145478_4_k_cu_905fb242_75904cute1_E,(_ZN39_INTERNAL_50145478_4_k_cu_905fb242_75904cuda3std3__45__cpo6cbeginE - _ZN39_INTERNAL_50145478_4_k_cu_905fb242_75904cute1_E)
_ZN39_INTERNAL_50145478_4_k_cu_905fb242_75904cute1_E:
	.zero		1
	.type		_ZN39_INTERNAL_50145478_4_k_cu_905fb242_75904cuda3std3__45__cpo6cbeginE,@object
	.size		_ZN39_INTERNAL_50145478_4_k_cu_905fb242_75904cuda3std3__45__cpo6cbeginE,(_ZN39_INTERNAL_50145478_4_k_cu_905fb242_75904cuda3std3__48in_placeE - _ZN39_INTERNAL_50145478_4_k_cu_905fb242_75904cuda3std3__45__cpo6cbeginE)
_ZN39_INTERNAL_50145478_4_k_cu_905fb242_75904cuda3std3__45__cpo6cbeginE:
	.zero		1
	.type		_ZN39_INTERNAL_50145478_4_k_cu_905fb242_75904cuda3std3__48in_placeE,@object
	.size		_ZN39_INTERNAL_50145478_4_k_cu_905fb242_75904cuda3std3__48in_placeE,(_ZN39_INTERNAL_50145478_4_k_cu_905fb242_75904cuda3std6ranges3__45__cpo9iter_moveE - _ZN39_INTERNAL_50145478_4_k_cu_905fb242_75904cuda3std3__48in_placeE)
_ZN39_INTERNAL_50145478_4_k_cu_905fb242_75904cuda3std3__48in_placeE:
	.zero		1
	.type		_ZN39_INTERNAL_50145478_4_k_cu_905fb242_75904cuda3std6ranges3__45__cpo9iter_moveE,@object
	.size		_ZN39_INTERNAL_50145478_4_k_cu_905fb242_75904cuda3std6ranges3__45__cpo9iter_moveE,(_ZN39_INTERNAL_50145478_4_k_cu_905fb242_75904cuda3std3__45__cpo5beginE - _ZN39_INTERNAL_50145478_4_k_cu_905fb242_75904cuda3std6ranges3__45__cpo9iter_moveE)
_ZN39_INTERNAL_50145478_4_k_cu_905fb242_75904cuda3std6ranges3__45__cpo9iter_moveE:
	.zero		1
	.type		_ZN39_INTERNAL_50145478_4_k_cu_905fb242_75904cuda3std3__45__cpo5beginE,@object
	.size		_ZN39_INTERNAL_50145478_4_k_cu_905fb242_75904cuda3std3__45__cpo5beginE,(_ZN39_INTERNAL_50145478_4_k_cu_905fb242_75904cuda3std3__441_GLOBAL__N__50145478_4_k_cu_905fb242_75906ignoreE - _ZN39_INTERNAL_50145478_4_k_cu_905fb242_75904cuda3std3__45__cpo5beginE)
_ZN39_INTERNAL_50145478_4_k_cu_905fb242_75904cuda3std3__45__cpo5beginE:
	.zero		1
	.type		_ZN39_INTERNAL_50145478_4_k_cu_905fb242_75904cuda3std3__441_GLOBAL__N__50145478_4_k_cu_905fb242_75906ignoreE,@object
	.size		_ZN39_INTERNAL_50145478_4_k_cu_905fb242_75904cuda3std3__441_GLOBAL__N__50145478_4_k_cu_905fb242_75906ignoreE,(_ZN39_INTERNAL_50145478_4_k_cu_905fb242_75904cute7productE - _ZN39_INTERNAL_50145478_4_k_cu_905fb242_75904cuda3std3__441_GLOBAL__N__50145478_4_k_cu_905fb242_75906ignoreE)
_ZN39_INTERNAL_50145478_4_k_cu_905fb242_75904cuda3std3__441_GLOBAL__N__50145478_4_k_cu_905fb242_75906ignoreE:
	.zero		1
	.type		_ZN39_INTERNAL_50145478_4_k_cu_905fb242_75904cute7productE,@object
	.size		_ZN39_INTERNAL_50145478_4_k_cu_905fb242_75904cute7productE,(_ZN39_INTERNAL_50145478_4_k_cu_905fb242_75904cuda3std3__45__cpo3endE - _ZN39_INTERNAL_50145478_4_k_cu_905fb242_75904cute7productE)
_ZN39_INTERNAL_50145478_4_k_cu_905fb242_75904cute7productE:
	.zero		1
	.type		_ZN39_INTERNAL_50145478_4_k_cu_905fb242_75904cuda3std3__45__cpo3endE,@object
	.size		_ZN39_INTERNAL_50145478_4_k_cu_905fb242_75904cuda3std3__45__cpo3endE,(_ZN39_INTERNAL_50145478_4_k_cu_905fb242_75904cuda3std3__419piecewise_constructE - _ZN39_INTERNAL_50145478_4_k_cu_905fb242_75904cuda3std3__45__cpo3endE)
_ZN39_INTERNAL_50145478_4_k_cu_905fb242_75904cuda3std3__45__cpo3endE:
	.zero		1
	.type		_ZN39_INTERNAL_50145478_4_k_cu_905fb242_75904cuda3std3__419piecewise_constructE,@object
	.size		_ZN39_INTERNAL_50145478_4_k_cu_905fb242_75904cuda3std3__419piecewise_constructE,(_ZN39_INTERNAL_50145478_4_k_cu_905fb242_75904cuda3std3__45__cpo4cendE - _ZN39_INTERNAL_50145478_4_k_cu_905fb242_75904cuda3std3__419piecewise_constructE)
_ZN39_INTERNAL_50145478_4_k_cu_905fb242_75904cuda3std3__419piecewise_constructE:
	.zero		1
	.type		_ZN39_INTERNAL_50145478_4_k_cu_905fb242_75904cuda3std3__45__cpo4cendE,@object
	.size		_ZN39_INTERNAL_50145478_4_k_cu_905fb242_75904cuda3std3__45__cpo4cendE,(_ZN39_INTERNAL_50145478_4_k_cu_905fb242_75904cuda3std6ranges3__45__cpo4swapE - _ZN39_INTERNAL_50145478_4_k_cu_905fb242_75904cuda3std3__45__cpo4cendE)
_ZN39_INTERNAL_50145478_4_k_cu_905fb242_75904cuda3std3__45__cpo4cendE:
	.zero		1
	.type		_ZN39_INTERNAL_50145478_4_k_cu_905fb242_75904cuda3std6ranges3__45__cpo4swapE,@object
	.size		_ZN39_INTERNAL_50145478_4_k_cu_905fb242_75904cuda3std6ranges3__45__cpo4swapE,(.L_10 - _ZN39_INTERNAL_50145478_4_k_cu_905fb242_75904cuda3std6ranges3__45__cpo4swapE)
_ZN39_INTERNAL_50145478_4_k_cu_905fb242_75904cuda3std6ranges3__45__cpo4swapE:
	.zero		1
.L_10:


//--------------------- .nv.constant0._ZN7cutlass13device_kernelINS_4gemm6kernel13GemmUniversalIN4cute5tupleIJiiiiEEENS1_10collective13CollectiveMmaINS1_35MainloopSm100TmaUmmaWarpSpecializedILi5ELi2ELi4ENS5_IJNS4_1CILi2EEESB_NSA_ILi1EEEEEEEENS5_IJNSA_ILi128EEENSA_ILi64EEESG_EEENS_6half_tENS5_IJlSC_lEEESI_SJ_NS4_8TiledMMAINS4_8MMA_AtomIJNS4_26SM100_MMA_F16BF16_2x1SM_SSISI_SI_fLi128ELi64ELNS4_4UMMA5MajorE0ELSO_0ELNSN_7ScaleInE0ELSP_0EEEEEENS4_6LayoutINS5_IJSC_SC_SC_EEENS5_IJNSA_ILi0EEESU_SU_EEEEENS5_IJNS4_10UnderscoreESX_SX_EEEEENS4_28SM100_TMA_2SM_LOAD_MULTICASTENS4_14ComposedLayoutINS4_7SwizzleILi3ELi4ELi3EEENS4_18smem_ptr_flag_bitsILi16EEENSS_INS5_IJNSA_ILi8EEESG_EEENS5_IJSG_SC_EEEEEEEvNS4_8identityENS4_18SM100_TMA_2SM_LOADES1A_vS1B_EENS_8epilogue10collective18CollectiveEpilogueINS1E_23Sm100TmaWarpSpecializedILi3ELi2ELi16ELb1ELb0EEEJNS5_IJSG_SG_SG_EEENS5_IJNSS_ISG_SC_EENSS_INS5_IJNSA_ILi16EEESB_EEENS5_IJSC_NSA_ILi32EEEEEEEEEEESI_SJ_SI_SJ_NS1E_6fusion15FusionCallbacksIS1I_NS1R_17LinearCombinationISI_fSI_fLNS_15FloatRoundStyleE2EEES1J_S1Q_JEEENS4_5SM1004TMEM4LOAD26SM100_TMEM_LOAD_32dp32b16xENS4_13SM90_TMA_LOADENS11_INS12_ILi1ELi4ELi3EEES15_NSS_INS5_IJS16_S1L_EEENS5_IJS1L_SC_EEEEEEENS4_39AutoVectorizingCopyWithAssumedAlignmentILi128EEENS4_14SM90_TMA_STOREES26_S28_S28_EEEvvEEEEvNT_6ParamsE --------------------------
	.section	.nv.constant0._ZN7cutlass13device_kernelINS_4gemm6kernel13GemmUniversalIN4cute5tupleIJiiiiEEENS1_10collective13CollectiveMmaINS1_35MainloopSm100TmaUmmaWarpSpecializedILi5ELi2ELi4ENS5_IJNS4_1CILi2EEESB_NSA_ILi1EEEEEEEENS5_IJNSA_ILi128EEENSA_ILi64EEESG_EEENS_6half_tENS5_IJlSC_lEEESI_SJ_NS4_8TiledMMAINS4_8MMA_AtomIJNS4_26SM100_MMA_F16BF16_2x1SM_SSISI_SI_fLi128ELi64ELNS4_4UMMA5MajorE0ELSO_0ELNSN_7ScaleInE0ELSP_0EEEEEENS4_6LayoutINS5_IJSC_SC_SC_EEENS5_IJNSA_ILi0EEESU_SU_EEEEENS5_IJNS4_10UnderscoreESX_SX_EEEEENS4_28SM100_TMA_2SM_LOAD_MULTICASTENS4_14ComposedLayoutINS4_7SwizzleILi3ELi4ELi3EEENS4_18smem_ptr_flag_bitsILi16EEENSS_INS5_IJNSA_ILi8EEESG_EEENS5_IJSG_SC_EEEEEEEvNS4_8identityENS4_18SM100_TMA_2SM_LOADES1A_vS1B_EENS_8epilogue10collective18CollectiveEpilogueINS1E_23Sm100TmaWarpSpecializedILi3ELi2ELi16ELb1ELb0EEEJNS5_IJSG_SG_SG_EEENS5_IJNSS_ISG_SC_EENSS_INS5_IJNSA_ILi16EEESB_EEENS5_IJSC_NSA_ILi32EEEEEEEEEEESI_SJ_SI_SJ_NS1E_6fusion15FusionCallbacksIS1I_NS1R_17LinearCombinationISI_fSI_fLNS_15FloatRoundStyleE2EEES1J_S1Q_JEEENS4_5SM1004TMEM4LOAD26SM100_TMEM_LOAD_32dp32b16xENS4_13SM90_TMA_LOADENS11_INS12_ILi1ELi4ELi3EEES15_NSS_INS5_IJS16_S1L_EEENS5_IJS1L_SC_EEEEEEENS4_39AutoVectorizingCopyWithAssumedAlignmentILi128EEENS4_14SM90_TMA_STOREES26_S28_S28_EEEvvEEEEvNT_6ParamsE,"a",@progbits
	.sectionflags	@""
	.align	4
.nv.constant0._ZN7cutlass13device_kernelINS_4gemm6kernel13GemmUniversalIN4cute5tupleIJiiiiEEENS1_10collective13CollectiveMmaINS1_35MainloopSm100TmaUmmaWarpSpecializedILi5ELi2ELi4ENS5_IJNS4_1CILi2EEESB_NSA_ILi1EEEEEEEENS5_IJNSA_ILi128EEENSA_ILi64EEESG_EEENS_6half_tENS5_IJlSC_lEEESI_SJ_NS4_8TiledMMAINS4_8MMA_AtomIJNS4_26SM100_MMA_F16BF16_2x1SM_SSISI_SI_fLi128ELi64ELNS4_4UMMA5MajorE0ELSO_0ELNSN_7ScaleInE0ELSP_0EEEEEENS4_6LayoutINS5_IJSC_SC_SC_EEENS5_IJNSA_ILi0EEESU_SU_EEEEENS5_IJNS4_10UnderscoreESX_SX_EEEEENS4_28SM100_TMA_2SM_LOAD_MULTICASTENS4_14ComposedLayoutINS4_7SwizzleILi3ELi4ELi3EEENS4_18smem_ptr_flag_bitsILi16EEENSS_INS5_IJNSA_ILi8EEESG_EEENS5_IJSG_SC_EEEEEEEvNS4_8identityENS4_18SM100_TMA_2SM_LOADES1A_vS1B_EENS_8epilogue10collective18CollectiveEpilogueINS1E_23Sm100TmaWarpSpecializedILi3ELi2ELi16ELb1ELb0EEEJNS5_IJSG_SG_SG_EEENS5_IJNSS_ISG_SC_EENSS_INS5_IJNSA_ILi16EEESB_EEENS5_IJSC_NSA_ILi32EEEEEEEEEEESI_SJ_SI_SJ_NS1E_6fusion15FusionCallbacksIS1I_NS1R_17LinearCombinationISI_fSI_fLNS_15FloatRoundStyleE2EEES1J_S1Q_JEEENS4_5SM1004TMEM4LOAD26SM100_TMEM_LOAD_32dp32b16xENS4_13SM90_TMA_LOADENS11_INS12_ILi1ELi4ELi3EEES15_NSS_INS5_IJS16_S1L_EEENS5_IJS1L_SC_EEEEEEENS4_39AutoVectorizingCopyWithAssumedAlignmentILi128EEENS4_14SM90_TMA_STOREES26_S28_S28_EEEvvEEEEvNT_6ParamsE:
	.zero		2944


//--------------------- SYMBOLS --------------------------

	.type		.nv.reservedSmem.offset0,@object
	.size		.nv.reservedSmem.offset0,0x4
	.type		.nv.reservedSmem.cap,@object
	.size		.nv.reservedSmem.cap,0x4
	.type		__assertfail,@function
